//
// Generated by NVIDIA NVVM Compiler
//
// Compiler Build ID: CL-36424714
// Cuda compilation tools, release 13.0, V13.0.88
// Based on NVVM 20.0.0
//

.version 9.0
.target sm_100
.address_size 64

	// .globl	_Z12setup_kernelP17curandStateXORWOWm
.global .align 4 .b8 precalc_xorwow_matrix[102400];
.global .align 4 .b8 precalc_xorwow_offset_matrix[102400];
.global .align 4 .b8 mrg32k3aM1[2304];
.global .align 4 .b8 mrg32k3aM2[2304];
.global .align 4 .b8 mrg32k3aM1SubSeq[2016];
.global .align 4 .b8 mrg32k3aM2SubSeq[2016];
.global .align 4 .b8 mrg32k3aM1Seq[2304];
.global .align 4 .b8 mrg32k3aM2Seq[2304];
.const .align 8 .b8 __cr_lgamma_table[72];
.global .align 8 .b8 score_ox[160];
// _ZZ12d_get_lengthPiPdS0_iE12length_array has been demoted
// _ZZ11d_crossoverPiS_S_iP17curandStateXORWOWE4cut1 has been demoted
// _ZZ11d_crossoverPiS_S_iP17curandStateXORWOWE4cut2 has been demoted
// _ZZ11d_crossoverPiS_S_iP17curandStateXORWOWE4flag has been demoted
// _ZZ11d_crossoverPiS_S_iP17curandStateXORWOWE1d has been demoted
.global .align 4 .b8 p_path[10400];
// _ZZ12kernel_step1PiPdS0_S_P17curandStateXORWOWE3bx2 has been demoted
// _ZZ12kernel_step1PiPdS0_S_P17curandStateXORWOWE5path1 has been demoted
// _ZZ12kernel_step1PiPdS0_S_P17curandStateXORWOWE5path2 has been demoted
// _ZZ12kernel_step1PiPdS0_S_P17curandStateXORWOWE8new_path has been demoted
.global .align 8 .b8 d_length[20800];
.global .align 4 .b8 d_a[10400];
.global .align 4 .b8 d_b[10400];
// _ZZ12kernel_step2PdS_PiE4path has been demoted
// _ZZ12kernel_step2PdS_PiE4city has been demoted
// _ZZ12kernel_step2PdS_PiE4cut1 has been demoted
// _ZZ12kernel_step2PdS_PiE4cut2 has been demoted
// _ZZ12kernel_step2PdS_PiE3min has been demoted
// _ZZ12kernel_step2PdS_PiE6length has been demoted
// _ZZ12kernel_step2PdS_PiE1a has been demoted
// _ZZ12kernel_step2PdS_PiE1b has been demoted
// _ZZ12kernel_step3PiPdS0_S_E4path has been demoted

.visible .entry _Z12setup_kernelP17curandStateXORWOWm(
	.param .u64 .ptr .align 1 _Z12setup_kernelP17curandStateXORWOWm_param_0,
	.param .u64 _Z12setup_kernelP17curandStateXORWOWm_param_1
)
{
	.reg .pred 	%p<24>;
	.reg .b32 	%r<413>;
	.reg .b64 	%rd<19>;

	ld.param.u64 	%rd8, [_Z12setup_kernelP17curandStateXORWOWm_param_0];
	ld.param.u64 	%rd9, [_Z12setup_kernelP17curandStateXORWOWm_param_1];
	cvta.to.global.u64 	%rd10, %rd8;
	mov.u32 	%r182, %tid.x;
	mov.u32 	%r183, %ntid.x;
	mov.u32 	%r184, %ctaid.x;
	mad.lo.s32 	%r185, %r183, %r184, %r182;
	cvt.s64.s32 	%rd18, %r185;
	mul.wide.s32 	%rd11, %r185, 48;
	add.s64 	%rd2, %rd10, %rd11;
	cvt.u32.u64 	%r186, %rd9;
	xor.b32  	%r187, %r186, -1429050551;
	mul.lo.s32 	%r188, %r187, 1099087573;
	{ .reg .b32 tmp; mov.b64 {tmp, %r189}, %rd9; }
	xor.b32  	%r190, %r189, -136515619;
	mul.lo.s32 	%r191, %r190, -1703105765;
	add.s32 	%r192, %r188, %r191;
	add.s32 	%r193, %r192, 6615241;
	add.s32 	%r194, %r188, 123456789;
	st.global.v2.u32 	[%rd2], {%r193, %r194};
	xor.b32  	%r195, %r188, 362436069;
	add.s32 	%r196, %r191, 521288629;
	st.global.v2.u32 	[%rd2+8], {%r195, %r196};
	xor.b32  	%r197, %r191, 88675123;
	add.s32 	%r198, %r188, 5783321;
	st.global.v2.u32 	[%rd2+16], {%r197, %r198};
	setp.eq.s32 	%p1, %r185, 0;
	@%p1 bra 	$L__BB0_42;
	mov.b32 	%r319, 0;
$L__BB0_2:
	and.b64  	%rd4, %rd18, 3;
	setp.eq.s64 	%p2, %rd4, 0;
	@%p2 bra 	$L__BB0_41;
	mul.wide.u32 	%rd12, %r319, 3200;
	mov.u64 	%rd13, precalc_xorwow_matrix;
	add.s64 	%rd5, %rd13, %rd12;
	cvt.u32.u64 	%r2, %rd4;
	mov.b32 	%r320, 0;
$L__BB0_4:
	mov.b32 	%r333, 0;
	mov.u32 	%r334, %r333;
	mov.u32 	%r335, %r333;
	mov.u32 	%r336, %r333;
	mov.u32 	%r337, %r333;
	mov.u32 	%r326, %r333;
$L__BB0_5:
	mul.wide.u32 	%rd14, %r326, 4;
	add.s64 	%rd15, %rd2, %rd14;
	ld.global.u32 	%r10, [%rd15+4];
	shl.b32 	%r11, %r326, 5;
	mov.b32 	%r332, 0;
$L__BB0_6:
	.pragma "nounroll";
	shr.u32 	%r203, %r10, %r332;
	and.b32  	%r204, %r203, 1;
	setp.eq.b32 	%p3, %r204, 1;
	not.pred 	%p4, %p3;
	add.s32 	%r205, %r11, %r332;
	mul.lo.s32 	%r206, %r205, 5;
	mul.wide.u32 	%rd16, %r206, 4;
	add.s64 	%rd6, %rd5, %rd16;
	@%p4 bra 	$L__BB0_8;
	ld.global.u32 	%r207, [%rd6];
	xor.b32  	%r337, %r337, %r207;
	ld.global.u32 	%r208, [%rd6+4];
	xor.b32  	%r336, %r336, %r208;
	ld.global.u32 	%r209, [%rd6+8];
	xor.b32  	%r335, %r335, %r209;
	ld.global.u32 	%r210, [%rd6+12];
	xor.b32  	%r334, %r334, %r210;
	ld.global.u32 	%r211, [%rd6+16];
	xor.b32  	%r333, %r333, %r211;
$L__BB0_8:
	and.b32  	%r213, %r203, 2;
	setp.eq.s32 	%p5, %r213, 0;
	@%p5 bra 	$L__BB0_10;
	ld.global.u32 	%r214, [%rd6+20];
	xor.b32  	%r337, %r337, %r214;
	ld.global.u32 	%r215, [%rd6+24];
	xor.b32  	%r336, %r336, %r215;
	ld.global.u32 	%r216, [%rd6+28];
	xor.b32  	%r335, %r335, %r216;
	ld.global.u32 	%r217, [%rd6+32];
	xor.b32  	%r334, %r334, %r217;
	ld.global.u32 	%r218, [%rd6+36];
	xor.b32  	%r333, %r333, %r218;
$L__BB0_10:
	and.b32  	%r220, %r203, 4;
	setp.eq.s32 	%p6, %r220, 0;
	@%p6 bra 	$L__BB0_12;
	ld.global.u32 	%r221, [%rd6+40];
	xor.b32  	%r337, %r337, %r221;
	ld.global.u32 	%r222, [%rd6+44];
	xor.b32  	%r336, %r336, %r222;
	ld.global.u32 	%r223, [%rd6+48];
	xor.b32  	%r335, %r335, %r223;
	ld.global.u32 	%r224, [%rd6+52];
	xor.b32  	%r334, %r334, %r224;
	ld.global.u32 	%r225, [%rd6+56];
	xor.b32  	%r333, %r333, %r225;
$L__BB0_12:
	and.b32  	%r227, %r203, 8;
	setp.eq.s32 	%p7, %r227, 0;
	@%p7 bra 	$L__BB0_14;
	ld.global.u32 	%r228, [%rd6+60];
	xor.b32  	%r337, %r337, %r228;
	ld.global.u32 	%r229, [%rd6+64];
	xor.b32  	%r336, %r336, %r229;
	ld.global.u32 	%r230, [%rd6+68];
	xor.b32  	%r335, %r335, %r230;
	ld.global.u32 	%r231, [%rd6+72];
	xor.b32  	%r334, %r334, %r231;
	ld.global.u32 	%r232, [%rd6+76];
	xor.b32  	%r333, %r333, %r232;
$L__BB0_14:
	and.b32  	%r234, %r203, 16;
	setp.eq.s32 	%p8, %r234, 0;
	@%p8 bra 	$L__BB0_16;
	ld.global.u32 	%r235, [%rd6+80];
	xor.b32  	%r337, %r337, %r235;
	ld.global.u32 	%r236, [%rd6+84];
	xor.b32  	%r336, %r336, %r236;
	ld.global.u32 	%r237, [%rd6+88];
	xor.b32  	%r335, %r335, %r237;
	ld.global.u32 	%r238, [%rd6+92];
	xor.b32  	%r334, %r334, %r238;
	ld.global.u32 	%r239, [%rd6+96];
	xor.b32  	%r333, %r333, %r239;
$L__BB0_16:
	and.b32  	%r241, %r203, 32;
	setp.eq.s32 	%p9, %r241, 0;
	@%p9 bra 	$L__BB0_18;
	ld.global.u32 	%r242, [%rd6+100];
	xor.b32  	%r337, %r337, %r242;
	ld.global.u32 	%r243, [%rd6+104];
	xor.b32  	%r336, %r336, %r243;
	ld.global.u32 	%r244, [%rd6+108];
	xor.b32  	%r335, %r335, %r244;
	ld.global.u32 	%r245, [%rd6+112];
	xor.b32  	%r334, %r334, %r245;
	ld.global.u32 	%r246, [%rd6+116];
	xor.b32  	%r333, %r333, %r246;
$L__BB0_18:
	and.b32  	%r248, %r203, 64;
	setp.eq.s32 	%p10, %r248, 0;
	@%p10 bra 	$L__BB0_20;
	ld.global.u32 	%r249, [%rd6+120];
	xor.b32  	%r337, %r337, %r249;
	ld.global.u32 	%r250, [%rd6+124];
	xor.b32  	%r336, %r336, %r250;
	ld.global.u32 	%r251, [%rd6+128];
	xor.b32  	%r335, %r335, %r251;
	ld.global.u32 	%r252, [%rd6+132];
	xor.b32  	%r334, %r334, %r252;
	ld.global.u32 	%r253, [%rd6+136];
	xor.b32  	%r333, %r333, %r253;
$L__BB0_20:
	and.b32  	%r255, %r203, 128;
	setp.eq.s32 	%p11, %r255, 0;
	@%p11 bra 	$L__BB0_22;
	ld.global.u32 	%r256, [%rd6+140];
	xor.b32  	%r337, %r337, %r256;
	ld.global.u32 	%r257, [%rd6+144];
	xor.b32  	%r336, %r336, %r257;
	ld.global.u32 	%r258, [%rd6+148];
	xor.b32  	%r335, %r335, %r258;
	ld.global.u32 	%r259, [%rd6+152];
	xor.b32  	%r334, %r334, %r259;
	ld.global.u32 	%r260, [%rd6+156];
	xor.b32  	%r333, %r333, %r260;
$L__BB0_22:
	and.b32  	%r262, %r203, 256;
	setp.eq.s32 	%p12, %r262, 0;
	@%p12 bra 	$L__BB0_24;
	ld.global.u32 	%r263, [%rd6+160];
	xor.b32  	%r337, %r337, %r263;
	ld.global.u32 	%r264, [%rd6+164];
	xor.b32  	%r336, %r336, %r264;
	ld.global.u32 	%r265, [%rd6+168];
	xor.b32  	%r335, %r335, %r265;
	ld.global.u32 	%r266, [%rd6+172];
	xor.b32  	%r334, %r334, %r266;
	ld.global.u32 	%r267, [%rd6+176];
	xor.b32  	%r333, %r333, %r267;
$L__BB0_24:
	and.b32  	%r269, %r203, 512;
	setp.eq.s32 	%p13, %r269, 0;
	@%p13 bra 	$L__BB0_26;
	ld.global.u32 	%r270, [%rd6+180];
	xor.b32  	%r337, %r337, %r270;
	ld.global.u32 	%r271, [%rd6+184];
	xor.b32  	%r336, %r336, %r271;
	ld.global.u32 	%r272, [%rd6+188];
	xor.b32  	%r335, %r335, %r272;
	ld.global.u32 	%r273, [%rd6+192];
	xor.b32  	%r334, %r334, %r273;
	ld.global.u32 	%r274, [%rd6+196];
	xor.b32  	%r333, %r333, %r274;
$L__BB0_26:
	and.b32  	%r276, %r203, 1024;
	setp.eq.s32 	%p14, %r276, 0;
	@%p14 bra 	$L__BB0_28;
	ld.global.u32 	%r277, [%rd6+200];
	xor.b32  	%r337, %r337, %r277;
	ld.global.u32 	%r278, [%rd6+204];
	xor.b32  	%r336, %r336, %r278;
	ld.global.u32 	%r279, [%rd6+208];
	xor.b32  	%r335, %r335, %r279;
	ld.global.u32 	%r280, [%rd6+212];
	xor.b32  	%r334, %r334, %r280;
	ld.global.u32 	%r281, [%rd6+216];
	xor.b32  	%r333, %r333, %r281;
$L__BB0_28:
	and.b32  	%r283, %r203, 2048;
	setp.eq.s32 	%p15, %r283, 0;
	@%p15 bra 	$L__BB0_30;
	ld.global.u32 	%r284, [%rd6+220];
	xor.b32  	%r337, %r337, %r284;
	ld.global.u32 	%r285, [%rd6+224];
	xor.b32  	%r336, %r336, %r285;
	ld.global.u32 	%r286, [%rd6+228];
	xor.b32  	%r335, %r335, %r286;
	ld.global.u32 	%r287, [%rd6+232];
	xor.b32  	%r334, %r334, %r287;
	ld.global.u32 	%r288, [%rd6+236];
	xor.b32  	%r333, %r333, %r288;
$L__BB0_30:
	and.b32  	%r290, %r203, 4096;
	setp.eq.s32 	%p16, %r290, 0;
	@%p16 bra 	$L__BB0_32;
	ld.global.u32 	%r291, [%rd6+240];
	xor.b32  	%r337, %r337, %r291;
	ld.global.u32 	%r292, [%rd6+244];
	xor.b32  	%r336, %r336, %r292;
	ld.global.u32 	%r293, [%rd6+248];
	xor.b32  	%r335, %r335, %r293;
	ld.global.u32 	%r294, [%rd6+252];
	xor.b32  	%r334, %r334, %r294;
	ld.global.u32 	%r295, [%rd6+256];
	xor.b32  	%r333, %r333, %r295;
$L__BB0_32:
	and.b32  	%r297, %r203, 8192;
	setp.eq.s32 	%p17, %r297, 0;
	@%p17 bra 	$L__BB0_34;
	ld.global.u32 	%r298, [%rd6+260];
	xor.b32  	%r337, %r337, %r298;
	ld.global.u32 	%r299, [%rd6+264];
	xor.b32  	%r336, %r336, %r299;
	ld.global.u32 	%r300, [%rd6+268];
	xor.b32  	%r335, %r335, %r300;
	ld.global.u32 	%r301, [%rd6+272];
	xor.b32  	%r334, %r334, %r301;
	ld.global.u32 	%r302, [%rd6+276];
	xor.b32  	%r333, %r333, %r302;
$L__BB0_34:
	and.b32  	%r304, %r203, 16384;
	setp.eq.s32 	%p18, %r304, 0;
	@%p18 bra 	$L__BB0_36;
	ld.global.u32 	%r305, [%rd6+280];
	xor.b32  	%r337, %r337, %r305;
	ld.global.u32 	%r306, [%rd6+284];
	xor.b32  	%r336, %r336, %r306;
	ld.global.u32 	%r307, [%rd6+288];
	xor.b32  	%r335, %r335, %r307;
	ld.global.u32 	%r308, [%rd6+292];
	xor.b32  	%r334, %r334, %r308;
	ld.global.u32 	%r309, [%rd6+296];
	xor.b32  	%r333, %r333, %r309;
$L__BB0_36:
	and.b32  	%r311, %r203, 32768;
	setp.eq.s32 	%p19, %r311, 0;
	@%p19 bra 	$L__BB0_38;
	ld.global.u32 	%r312, [%rd6+300];
	xor.b32  	%r337, %r337, %r312;
	ld.global.u32 	%r313, [%rd6+304];
	xor.b32  	%r336, %r336, %r313;
	ld.global.u32 	%r314, [%rd6+308];
	xor.b32  	%r335, %r335, %r314;
	ld.global.u32 	%r315, [%rd6+312];
	xor.b32  	%r334, %r334, %r315;
	ld.global.u32 	%r316, [%rd6+316];
	xor.b32  	%r333, %r333, %r316;
$L__BB0_38:
	add.s32 	%r332, %r332, 16;
	setp.ne.s32 	%p20, %r332, 32;
	@%p20 bra 	$L__BB0_6;
	mad.lo.s32 	%r317, %r326, -31, %r11;
	add.s32 	%r326, %r317, 1;
	setp.ne.s32 	%p21, %r326, 5;
	@%p21 bra 	$L__BB0_5;
	st.global.u32 	[%rd2+4], %r337;
	st.global.u32 	[%rd2+8], %r336;
	st.global.u32 	[%rd2+12], %r335;
	st.global.u32 	[%rd2+16], %r334;
	st.global.u32 	[%rd2+20], %r333;
	add.s32 	%r320, %r320, 1;
	setp.lt.u32 	%p22, %r320, %r2;
	@%p22 bra 	$L__BB0_4;
$L__BB0_41:
	shr.u64 	%rd7, %rd18, 2;
	add.s32 	%r319, %r319, 1;
	setp.gt.u64 	%p23, %rd18, 3;
	mov.u64 	%rd18, %rd7;
	@%p23 bra 	$L__BB0_2;
$L__BB0_42:
	mov.b32 	%r318, 0;
	st.global.v2.u32 	[%rd2+24], {%r318, %r318};
	st.global.u32 	[%rd2+32], %r318;
	mov.b64 	%rd17, 0;
	st.global.u64 	[%rd2+40], %rd17;
	ret;

}
	// .globl	_Z12kernel_step1PiPdS0_S_P17curandStateXORWOW
.visible .entry _Z12kernel_step1PiPdS0_S_P17curandStateXORWOW(
	.param .u64 .ptr .align 1 _Z12kernel_step1PiPdS0_S_P17curandStateXORWOW_param_0,
	.param .u64 .ptr .align 1 _Z12kernel_step1PiPdS0_S_P17curandStateXORWOW_param_1,
	.param .u64 .ptr .align 1 _Z12kernel_step1PiPdS0_S_P17curandStateXORWOW_param_2,
	.param .u64 .ptr .align 1 _Z12kernel_step1PiPdS0_S_P17curandStateXORWOW_param_3,
	.param .u64 .ptr .align 1 _Z12kernel_step1PiPdS0_S_P17curandStateXORWOW_param_4
)
{
	.reg .pred 	%p<15>;
	.reg .b16 	%rs<5>;
	.reg .b32 	%r<128>;
	.reg .b32 	%f<12>;
	.reg .b64 	%rd<19>;
	// demoted variable
	.shared .align 4 .u32 _ZZ11d_crossoverPiS_S_iP17curandStateXORWOWE4cut1;
	// demoted variable
	.shared .align 4 .u32 _ZZ11d_crossoverPiS_S_iP17curandStateXORWOWE4cut2;
	// demoted variable
	.shared .align 1 .b8 _ZZ11d_crossoverPiS_S_iP17curandStateXORWOWE4flag[130];
	// demoted variable
	.shared .align 4 .b8 _ZZ11d_crossoverPiS_S_iP17curandStateXORWOWE1d[520];
	// demoted variable
	.shared .align 4 .u32 _ZZ12kernel_step1PiPdS0_S_P17curandStateXORWOWE3bx2;
	// demoted variable
	.shared .align 4 .b8 _ZZ12kernel_step1PiPdS0_S_P17curandStateXORWOWE5path1[520];
	// demoted variable
	.shared .align 4 .b8 _ZZ12kernel_step1PiPdS0_S_P17curandStateXORWOWE5path2[520];
	// demoted variable
	.shared .align 4 .b8 _ZZ12kernel_step1PiPdS0_S_P17curandStateXORWOWE8new_path[520];
	ld.param.u64 	%rd3, [_Z12kernel_step1PiPdS0_S_P17curandStateXORWOW_param_0];
	ld.param.u64 	%rd4, [_Z12kernel_step1PiPdS0_S_P17curandStateXORWOW_param_3];
	ld.param.u64 	%rd5, [_Z12kernel_step1PiPdS0_S_P17curandStateXORWOW_param_4];
	cvta.to.global.u64 	%rd6, %rd5;
	cvta.to.global.u64 	%rd7, %rd4;
	mov.u32 	%r1, %ctaid.x;
	mov.u32 	%r2, %tid.x;
	ld.global.u32 	%r3, [%rd7];
	mov.u32 	%r45, %ntid.x;
	mad.lo.s32 	%r46, %r1, %r45, %r2;
	setp.ne.s32 	%p1, %r2, 0;
	mul.wide.s32 	%rd8, %r46, 48;
	add.s64 	%rd1, %rd6, %rd8;
	@%p1 bra 	$L__BB1_4;
	mov.u32 	%r47, %nctaid.x;
	cvt.rn.f32.u32 	%f1, %r47;
	ld.global.v2.u32 	{%r115, %r120}, [%rd1];
	ld.global.v2.u32 	{%r119, %r118}, [%rd1+8];
	ld.global.v2.u32 	{%r117, %r116}, [%rd1+16];
$L__BB1_2:
	mov.u32 	%r14, %r119;
	mov.u32 	%r119, %r118;
	mov.u32 	%r118, %r117;
	mov.u32 	%r117, %r116;
	shr.u32 	%r48, %r120, 2;
	xor.b32  	%r49, %r48, %r120;
	shl.b32 	%r50, %r117, 4;
	shl.b32 	%r51, %r49, 1;
	xor.b32  	%r52, %r51, %r50;
	xor.b32  	%r53, %r52, %r49;
	xor.b32  	%r116, %r53, %r117;
	add.s32 	%r115, %r115, 362437;
	add.s32 	%r54, %r116, %r115;
	cvt.rn.f32.u32 	%f3, %r54;
	fma.rn.f32 	%f4, %f3, 0f2F800000, 0f2F000000;
	mul.f32 	%f5, %f4, %f1;
	cvt.rzi.s32.f32 	%r18, %f5;
	setp.eq.s32 	%p2, %r18, %r1;
	mov.u32 	%r120, %r14;
	@%p2 bra 	$L__BB1_2;
	st.global.v2.u32 	[%rd1+8], {%r119, %r118};
	st.global.v2.u32 	[%rd1+16], {%r117, %r116};
	st.global.v2.u32 	[%rd1], {%r115, %r14};
	st.shared.u32 	[_ZZ12kernel_step1PiPdS0_S_P17curandStateXORWOWE3bx2], %r18;
$L__BB1_4:
	setp.ne.s32 	%p3, %r2, 0;
	bar.sync 	0;
	mad.lo.s32 	%r55, %r3, %r1, %r2;
	cvta.to.global.u64 	%rd9, %rd3;
	mul.wide.s32 	%rd10, %r55, 4;
	add.s64 	%rd11, %rd9, %rd10;
	ld.global.u32 	%r56, [%rd11];
	mul.wide.u32 	%rd12, %r1, 520;
	mov.u64 	%rd13, p_path;
	add.s64 	%rd14, %rd13, %rd12;
	mul.wide.u32 	%rd15, %r2, 4;
	add.s64 	%rd2, %rd14, %rd15;
	st.global.u32 	[%rd2], %r56;
	membar.gl;
	bar.sync 	0;
	ld.global.u32 	%r57, [%rd2];
	shl.b32 	%r58, %r2, 2;
	mov.u32 	%r59, _ZZ12kernel_step1PiPdS0_S_P17curandStateXORWOWE5path1;
	add.s32 	%r19, %r59, %r58;
	st.shared.u32 	[%r19], %r57;
	ld.shared.u32 	%r60, [_ZZ12kernel_step1PiPdS0_S_P17curandStateXORWOWE3bx2];
	mul.wide.s32 	%rd16, %r60, 520;
	add.s64 	%rd17, %rd13, %rd16;
	add.s64 	%rd18, %rd17, %rd15;
	ld.global.u32 	%r61, [%rd18];
	mov.u32 	%r62, _ZZ12kernel_step1PiPdS0_S_P17curandStateXORWOWE5path2;
	add.s32 	%r20, %r62, %r58;
	st.shared.u32 	[%r20], %r61;
	bar.sync 	0;
	@%p3 bra 	$L__BB1_8;
	mov.u32 	%r63, %nctaid.x;
	cvt.rn.f32.u32 	%f2, %r63;
	ld.global.v2.u32 	{%r121, %r126}, [%rd1];
	ld.global.v2.u32 	{%r125, %r124}, [%rd1+8];
	ld.global.v2.u32 	{%r123, %r122}, [%rd1+16];
$L__BB1_6:
	mov.u32 	%r30, %r124;
	mov.u32 	%r29, %r123;
	mov.u32 	%r124, %r122;
	shr.u32 	%r64, %r126, 2;
	xor.b32  	%r65, %r64, %r126;
	shl.b32 	%r66, %r124, 4;
	shl.b32 	%r67, %r65, 1;
	xor.b32  	%r68, %r67, %r66;
	xor.b32  	%r69, %r68, %r65;
	xor.b32  	%r123, %r69, %r124;
	add.s32 	%r70, %r121, %r123;
	add.s32 	%r71, %r70, 362437;
	cvt.rn.f32.u32 	%f6, %r71;
	fma.rn.f32 	%f7, %f6, 0f2F800000, 0f2F000000;
	mul.f32 	%f8, %f7, %f2;
	cvt.rzi.s32.f32 	%r34, %f8;
	shr.u32 	%r72, %r125, 2;
	xor.b32  	%r73, %r72, %r125;
	shl.b32 	%r74, %r123, 4;
	shl.b32 	%r75, %r73, 1;
	xor.b32  	%r76, %r75, %r74;
	xor.b32  	%r77, %r76, %r73;
	xor.b32  	%r122, %r77, %r123;
	add.s32 	%r121, %r121, 724874;
	add.s32 	%r78, %r122, %r121;
	cvt.rn.f32.u32 	%f9, %r78;
	fma.rn.f32 	%f10, %f9, 0f2F800000, 0f2F000000;
	mul.f32 	%f11, %f10, %f2;
	cvt.rzi.s32.f32 	%r37, %f11;
	setp.ge.s32 	%p4, %r34, %r37;
	mov.u32 	%r125, %r29;
	mov.u32 	%r126, %r30;
	@%p4 bra 	$L__BB1_6;
	st.global.v2.u32 	[%rd1+8], {%r29, %r124};
	st.global.v2.u32 	[%rd1+16], {%r123, %r122};
	st.global.v2.u32 	[%rd1], {%r121, %r30};
	st.shared.u32 	[_ZZ11d_crossoverPiS_S_iP17curandStateXORWOWE4cut1], %r34;
	st.shared.u32 	[_ZZ11d_crossoverPiS_S_iP17curandStateXORWOWE4cut2], %r37;
$L__BB1_8:
	mov.u32 	%r80, _ZZ11d_crossoverPiS_S_iP17curandStateXORWOWE4flag;
	add.s32 	%r81, %r80, %r2;
	mov.b16 	%rs1, 1;
	st.shared.u8 	[%r81], %rs1;
	mov.u32 	%r83, _ZZ11d_crossoverPiS_S_iP17curandStateXORWOWE1d;
	add.s32 	%r38, %r83, %r58;
	mov.b32 	%r84, 1;
	st.shared.u32 	[%r38], %r84;
	bar.sync 	0;
	ld.shared.u32 	%r85, [_ZZ11d_crossoverPiS_S_iP17curandStateXORWOWE4cut1];
	setp.gt.s32 	%p5, %r85, %r2;
	ld.shared.u32 	%r86, [_ZZ11d_crossoverPiS_S_iP17curandStateXORWOWE4cut2];
	setp.gt.s32 	%p6, %r2, %r86;
	mov.u32 	%r88, _ZZ12kernel_step1PiPdS0_S_P17curandStateXORWOWE8new_path;
	add.s32 	%r39, %r88, %r58;
	or.pred  	%p7, %p5, %p6;
	@%p7 bra 	$L__BB1_10;
	ld.shared.u32 	%r89, [%r20];
	add.s32 	%r91, %r80, %r89;
	mov.b16 	%rs2, 0;
	st.shared.u8 	[%r91], %rs2;
	st.shared.u32 	[%r39], %r89;
$L__BB1_10:
	bar.sync 	0;
	ld.shared.u32 	%r92, [%r19];
	add.s32 	%r94, %r80, %r92;
	ld.shared.u8 	%rs3, [%r94];
	setp.ne.s16 	%p8, %rs3, 0;
	selp.u32 	%r95, 1, 0, %p8;
	st.shared.u32 	[%r38], %r95;
	bar.sync 	0;
	setp.lt.s32 	%p9, %r3, 2;
	@%p9 bra 	$L__BB1_15;
	mov.b32 	%r127, 1;
$L__BB1_12:
	add.s32 	%r97, %r127, %r2;
	setp.ge.s32 	%p10, %r97, %r3;
	@%p10 bra 	$L__BB1_14;
	ld.shared.u32 	%r98, [%r38];
	shl.b32 	%r99, %r127, 2;
	add.s32 	%r100, %r38, %r99;
	ld.shared.u32 	%r101, [%r100];
	add.s32 	%r102, %r101, %r98;
	st.shared.u32 	[%r100], %r102;
$L__BB1_14:
	bar.sync 	0;
	shl.b32 	%r127, %r127, 1;
	setp.lt.s32 	%p11, %r127, %r3;
	@%p11 bra 	$L__BB1_12;
$L__BB1_15:
	ld.shared.u32 	%r42, [%r19];
	add.s32 	%r104, %r80, %r42;
	ld.shared.u8 	%rs4, [%r104];
	setp.eq.s16 	%p12, %rs4, 0;
	@%p12 bra 	$L__BB1_19;
	ld.shared.u32 	%r43, [%r38];
	ld.shared.u32 	%r44, [_ZZ11d_crossoverPiS_S_iP17curandStateXORWOWE4cut1];
	setp.gt.s32 	%p13, %r43, %r44;
	@%p13 bra 	$L__BB1_18;
	shl.b32 	%r105, %r43, 2;
	add.s32 	%r107, %r88, %r105;
	st.shared.u32 	[%r107+-4], %r42;
	bra.uni 	$L__BB1_19;
$L__BB1_18:
	ld.shared.u32 	%r108, [_ZZ11d_crossoverPiS_S_iP17curandStateXORWOWE4cut2];
	sub.s32 	%r109, %r108, %r44;
	add.s32 	%r110, %r109, %r43;
	shl.b32 	%r111, %r110, 2;
	add.s32 	%r113, %r88, %r111;
	st.shared.u32 	[%r113], %r42;
$L__BB1_19:
	bar.sync 	0;
	bar.sync 	0;
	setp.ge.s32 	%p14, %r2, %r3;
	@%p14 bra 	$L__BB1_21;
	ld.shared.u32 	%r114, [%r39];
	st.global.u32 	[%rd2], %r114;
$L__BB1_21:
	membar.gl;
	ret;

}
	// .globl	_Z12kernel_step2PdS_Pi
.visible .entry _Z12kernel_step2PdS_Pi(
	.param .u64 .ptr .align 1 _Z12kernel_step2PdS_Pi_param_0,
	.param .u64 .ptr .align 1 _Z12kernel_step2PdS_Pi_param_1,
	.param .u64 .ptr .align 1 _Z12kernel_step2PdS_Pi_param_2
)
{
	.reg .pred 	%p<103>;
	.reg .b32 	%r<189>;
	.reg .b32 	%f<525>;
	.reg .b64 	%rd<39>;
	.reg .b64 	%fd<41>;
	// demoted variable
	.shared .align 4 .b8 _ZZ12kernel_step2PdS_PiE4path[520];
	// demoted variable
	.shared .align 8 .b8 _ZZ12kernel_step2PdS_PiE4city[2080];
	// demoted variable
	.shared .align 4 .u32 _ZZ12kernel_step2PdS_PiE4cut1;
	// demoted variable
	.shared .align 4 .u32 _ZZ12kernel_step2PdS_PiE4cut2;
	// demoted variable
	.shared .align 8 .f64 _ZZ12kernel_step2PdS_PiE3min;
	// demoted variable
	.shared .align 8 .b8 _ZZ12kernel_step2PdS_PiE6length[1040];
	// demoted variable
	.shared .align 4 .b8 _ZZ12kernel_step2PdS_PiE1a[520];
	// demoted variable
	.shared .align 4 .b8 _ZZ12kernel_step2PdS_PiE1b[520];
	ld.param.u64 	%rd7, [_Z12kernel_step2PdS_Pi_param_1];
	ld.param.u64 	%rd8, [_Z12kernel_step2PdS_Pi_param_2];
	cvta.to.global.u64 	%rd9, %rd7;
	cvta.to.global.u64 	%rd10, %rd8;
	mov.u32 	%r1, %tid.x;
	mov.u32 	%r2, %ctaid.x;
	mov.u32 	%r3, %ctaid.y;
	ld.global.u32 	%r4, [%rd10];
	bar.sync 	0;
	mul.wide.u32 	%rd11, %r2, 520;
	mov.u64 	%rd12, p_path;
	add.s64 	%rd13, %rd12, %rd11;
	mul.wide.u32 	%rd14, %r1, 4;
	add.s64 	%rd1, %rd13, %rd14;
	ld.global.u32 	%r20, [%rd1];
	shl.b32 	%r21, %r1, 2;
	mov.u32 	%r22, _ZZ12kernel_step2PdS_PiE4path;
	add.s32 	%r5, %r22, %r21;
	st.shared.u32 	[%r5], %r20;
	bar.sync 	0;
	shl.b32 	%r23, %r1, 1;
	mul.wide.u32 	%rd15, %r23, 8;
	add.s64 	%rd16, %rd9, %rd15;
	ld.global.f64 	%fd16, [%rd16];
	shl.b32 	%r24, %r1, 4;
	mov.u32 	%r25, _ZZ12kernel_step2PdS_PiE4city;
	add.s32 	%r26, %r25, %r24;
	st.shared.f64 	[%r26], %fd16;
	ld.global.f64 	%fd17, [%rd16+8];
	st.shared.f64 	[%r26+8], %fd17;
	bar.sync 	0;
	shl.b32 	%r27, %r1, 3;
	mov.u32 	%r28, _ZZ12kernel_step2PdS_PiE6length;
	add.s32 	%r6, %r28, %r27;
	mov.b64 	%rd17, 0;
	st.shared.u64 	[%r6], %rd17;
	mov.u32 	%r29, _ZZ12kernel_step2PdS_PiE1b;
	add.s32 	%r7, %r29, %r21;
	st.shared.u32 	[%r7], %r3;
	mov.u32 	%r30, _ZZ12kernel_step2PdS_PiE1a;
	add.s32 	%r8, %r30, %r21;
	st.shared.u32 	[%r8], %r3;
	bar.sync 	0;
	setp.ne.s32 	%p1, %r1, 0;
	mul.wide.u32 	%rd18, %r2, 1040;
	mov.u64 	%rd19, d_length;
	add.s64 	%rd2, %rd19, %rd18;
	mul.wide.u32 	%rd20, %r3, 8;
	add.s64 	%rd3, %rd2, %rd20;
	@%p1 bra 	$L__BB2_2;
	mov.b64 	%rd21, 0;
	st.shared.u64 	[_ZZ12kernel_step2PdS_PiE3min], %rd21;
	mov.b32 	%r31, 0;
	st.shared.u32 	[_ZZ12kernel_step2PdS_PiE4cut2], %r31;
	st.shared.u32 	[_ZZ12kernel_step2PdS_PiE4cut1], %r31;
	st.global.u64 	[%rd3], %rd21;
$L__BB2_2:
	membar.gl;
	add.s32 	%r32, %r4, -3;
	setp.gt.s32 	%p2, %r3, %r32;
	add.s32 	%r34, %r3, 2;
	setp.lt.u32 	%p3, %r1, %r34;
	or.pred  	%p4, %p2, %p3;
	setp.ge.s32 	%p5, %r1, %r4;
	mov.f64 	%fd39, 0d0000000000000000;
	or.pred  	%p6, %p4, %p5;
	mov.f64 	%fd40, %fd39;
	@%p6 bra 	$L__BB2_44;
	shl.b32 	%r36, %r3, 2;
	add.s32 	%r9, %r22, %r36;
	ld.shared.u32 	%r38, [%r9];
	shl.b32 	%r39, %r38, 4;
	add.s32 	%r10, %r25, %r39;
	ld.shared.u32 	%r41, [%r5];
	shl.b32 	%r42, %r41, 4;
	add.s32 	%r11, %r25, %r42;
	ld.shared.f64 	%fd1, [%r10];
	ld.shared.f64 	%fd2, [%r11];
	sub.f64 	%fd19, %fd1, %fd2;
	cvt.rn.f32.f64 	%f1, %fd19;
	abs.f32 	%f2, %f1;
	setp.eq.f32 	%p7, %f1, 0f3F800000;
	mov.f32 	%f517, 0f3F800000;
	@%p7 bra 	$L__BB2_8;
	setp.num.f32 	%p8, %f2, %f2;
	@%p8 bra 	$L__BB2_6;
	mov.f32 	%f108, 0f40000000;
	add.rn.f32 	%f517, %f1, %f108;
	bra.uni 	$L__BB2_8;
$L__BB2_6:
	setp.lt.f32 	%p9, %f2, 0f00800000;
	mul.f32 	%f53, %f2, 0f4B800000;
	selp.f32 	%f54, %f53, %f2, %p9;
	mov.b32 	%r43, %f54;
	add.s32 	%r44, %r43, -1060439283;
	and.b32  	%r45, %r44, -8388608;
	sub.s32 	%r46, %r43, %r45;
	mov.b32 	%f55, %r46;
	cvt.rn.f32.s32 	%f56, %r45;
	selp.f32 	%f57, 0fC1C00000, 0f00000000, %p9;
	fma.rn.f32 	%f58, %f56, 0f34000000, %f57;
	add.f32 	%f59, %f55, 0fBF800000;
	add.f32 	%f60, %f55, 0f3F800000;
	rcp.approx.ftz.f32 	%f61, %f60;
	add.f32 	%f62, %f59, %f59;
	mul.f32 	%f63, %f62, %f61;
	mul.f32 	%f64, %f63, %f63;
	neg.f32 	%f65, %f63;
	sub.f32 	%f66, %f59, %f63;
	add.f32 	%f67, %f66, %f66;
	fma.rn.f32 	%f68, %f65, %f59, %f67;
	mul.rn.f32 	%f69, %f61, %f68;
	fma.rn.f32 	%f70, %f64, 0f3A2C32E4, 0f3B52E7DB;
	fma.rn.f32 	%f71, %f70, %f64, 0f3C93BB73;
	fma.rn.f32 	%f72, %f71, %f64, 0f3DF6384F;
	mul.rn.f32 	%f73, %f72, %f64;
	fma.rn.f32 	%f74, %f63, 0f3FB8AA3B, %f58;
	mul.f32 	%f75, %f73, 0f40400000;
	sub.f32 	%f76, %f58, %f74;
	fma.rn.f32 	%f77, %f63, 0f3FB8AA3B, %f76;
	fma.rn.f32 	%f78, %f69, 0f3FB8AA3B, %f77;
	fma.rn.f32 	%f79, %f63, 0f32A55E34, %f78;
	fma.rn.f32 	%f80, %f75, %f69, %f79;
	fma.rn.f32 	%f81, %f73, %f63, %f80;
	add.rn.f32 	%f82, %f74, %f81;
	mov.f32 	%f83, 0f40000000;
	mul.rn.f32 	%f84, %f82, %f83;
	cvt.rni.f32.f32 	%f85, %f84;
	sub.f32 	%f86, %f84, %f85;
	neg.f32 	%f87, %f84;
	fma.rn.f32 	%f88, %f82, 0f40000000, %f87;
	neg.f32 	%f89, %f74;
	add.rn.f32 	%f90, %f82, %f89;
	neg.f32 	%f91, %f90;
	add.rn.f32 	%f92, %f81, %f91;
	fma.rn.f32 	%f93, %f92, 0f40000000, %f88;
	add.f32 	%f94, %f86, %f93;
	setp.gt.f32 	%p10, %f85, 0f00000000;
	selp.b32 	%r47, 0, -2097152000, %p10;
	setp.neu.f32 	%p11, %f1, 0f00000000;
	setp.neu.f32 	%p12, %f2, 0f7F800000;
	setp.lt.f32 	%p13, %f84, 0f00000000;
	selp.f32 	%f95, 0f00000000, 0f7F800000, %p13;
	abs.f32 	%f96, %f84;
	setp.gt.f32 	%p14, %f96, 0f43180000;
	cvt.rzi.s32.f32 	%r48, %f85;
	shl.b32 	%r49, %r48, 23;
	sub.s32 	%r50, %r49, %r47;
	mov.b32 	%f97, %r50;
	add.s32 	%r51, %r47, 2130706432;
	mov.b32 	%f98, %r51;
	fma.rn.f32 	%f99, %f94, 0f391FCB8E, 0f3AAF85ED;
	fma.rn.f32 	%f100, %f99, %f94, 0f3C1D9856;
	fma.rn.f32 	%f101, %f100, %f94, 0f3D6357BB;
	fma.rn.f32 	%f102, %f101, %f94, 0f3E75FDEC;
	fma.rn.f32 	%f103, %f102, %f94, 0f3F317218;
	fma.rn.f32 	%f104, %f103, %f94, 0f3F800000;
	mul.f32 	%f105, %f104, %f98;
	mul.f32 	%f106, %f105, %f97;
	selp.f32 	%f517, %f95, %f106, %p14;
	and.pred  	%p15, %p11, %p12;
	@%p15 bra 	$L__BB2_8;
	add.f32 	%f107, %f1, %f1;
	mov.b32 	%r52, %f107;
	and.b32  	%r53, %r52, 2147483647;
	mov.b32 	%f517, %r53;
$L__BB2_8:
	ld.shared.f64 	%fd3, [%r10+8];
	ld.shared.f64 	%fd4, [%r11+8];
	sub.f64 	%fd20, %fd3, %fd4;
	cvt.rn.f32.f64 	%f7, %fd20;
	abs.f32 	%f8, %f7;
	setp.eq.f32 	%p16, %f7, 0f3F800000;
	mov.f32 	%f518, 0f3F800000;
	@%p16 bra 	$L__BB2_13;
	setp.num.f32 	%p17, %f8, %f8;
	@%p17 bra 	$L__BB2_11;
	mov.f32 	%f165, 0f40000000;
	add.rn.f32 	%f518, %f7, %f165;
	bra.uni 	$L__BB2_13;
$L__BB2_11:
	setp.lt.f32 	%p18, %f8, 0f00800000;
	mul.f32 	%f110, %f8, 0f4B800000;
	selp.f32 	%f111, %f110, %f8, %p18;
	mov.b32 	%r54, %f111;
	add.s32 	%r55, %r54, -1060439283;
	and.b32  	%r56, %r55, -8388608;
	sub.s32 	%r57, %r54, %r56;
	mov.b32 	%f112, %r57;
	cvt.rn.f32.s32 	%f113, %r56;
	selp.f32 	%f114, 0fC1C00000, 0f00000000, %p18;
	fma.rn.f32 	%f115, %f113, 0f34000000, %f114;
	add.f32 	%f116, %f112, 0fBF800000;
	add.f32 	%f117, %f112, 0f3F800000;
	rcp.approx.ftz.f32 	%f118, %f117;
	add.f32 	%f119, %f116, %f116;
	mul.f32 	%f120, %f119, %f118;
	mul.f32 	%f121, %f120, %f120;
	neg.f32 	%f122, %f120;
	sub.f32 	%f123, %f116, %f120;
	add.f32 	%f124, %f123, %f123;
	fma.rn.f32 	%f125, %f122, %f116, %f124;
	mul.rn.f32 	%f126, %f118, %f125;
	fma.rn.f32 	%f127, %f121, 0f3A2C32E4, 0f3B52E7DB;
	fma.rn.f32 	%f128, %f127, %f121, 0f3C93BB73;
	fma.rn.f32 	%f129, %f128, %f121, 0f3DF6384F;
	mul.rn.f32 	%f130, %f129, %f121;
	fma.rn.f32 	%f131, %f120, 0f3FB8AA3B, %f115;
	mul.f32 	%f132, %f130, 0f40400000;
	sub.f32 	%f133, %f115, %f131;
	fma.rn.f32 	%f134, %f120, 0f3FB8AA3B, %f133;
	fma.rn.f32 	%f135, %f126, 0f3FB8AA3B, %f134;
	fma.rn.f32 	%f136, %f120, 0f32A55E34, %f135;
	fma.rn.f32 	%f137, %f132, %f126, %f136;
	fma.rn.f32 	%f138, %f130, %f120, %f137;
	add.rn.f32 	%f139, %f131, %f138;
	mov.f32 	%f140, 0f40000000;
	mul.rn.f32 	%f141, %f139, %f140;
	cvt.rni.f32.f32 	%f142, %f141;
	sub.f32 	%f143, %f141, %f142;
	neg.f32 	%f144, %f141;
	fma.rn.f32 	%f145, %f139, 0f40000000, %f144;
	neg.f32 	%f146, %f131;
	add.rn.f32 	%f147, %f139, %f146;
	neg.f32 	%f148, %f147;
	add.rn.f32 	%f149, %f138, %f148;
	fma.rn.f32 	%f150, %f149, 0f40000000, %f145;
	add.f32 	%f151, %f143, %f150;
	setp.gt.f32 	%p19, %f142, 0f00000000;
	selp.b32 	%r58, 0, -2097152000, %p19;
	setp.neu.f32 	%p20, %f7, 0f00000000;
	setp.neu.f32 	%p21, %f8, 0f7F800000;
	setp.lt.f32 	%p22, %f141, 0f00000000;
	selp.f32 	%f152, 0f00000000, 0f7F800000, %p22;
	abs.f32 	%f153, %f141;
	setp.gt.f32 	%p23, %f153, 0f43180000;
	cvt.rzi.s32.f32 	%r59, %f142;
	shl.b32 	%r60, %r59, 23;
	sub.s32 	%r61, %r60, %r58;
	mov.b32 	%f154, %r61;
	add.s32 	%r62, %r58, 2130706432;
	mov.b32 	%f155, %r62;
	fma.rn.f32 	%f156, %f151, 0f391FCB8E, 0f3AAF85ED;
	fma.rn.f32 	%f157, %f156, %f151, 0f3C1D9856;
	fma.rn.f32 	%f158, %f157, %f151, 0f3D6357BB;
	fma.rn.f32 	%f159, %f158, %f151, 0f3E75FDEC;
	fma.rn.f32 	%f160, %f159, %f151, 0f3F317218;
	fma.rn.f32 	%f161, %f160, %f151, 0f3F800000;
	mul.f32 	%f162, %f161, %f155;
	mul.f32 	%f163, %f162, %f154;
	selp.f32 	%f518, %f152, %f163, %p23;
	and.pred  	%p24, %p20, %p21;
	@%p24 bra 	$L__BB2_13;
	add.f32 	%f164, %f7, %f7;
	mov.b32 	%r63, %f164;
	and.b32  	%r64, %r63, 2147483647;
	mov.b32 	%f518, %r64;
$L__BB2_13:
	add.f32 	%f167, %f517, %f518;
	sqrt.rn.f32 	%f13, %f167;
	ld.shared.u32 	%r65, [%r9+4];
	shl.b32 	%r66, %r65, 4;
	mov.u32 	%r67, _ZZ12kernel_step2PdS_PiE4city;
	add.s32 	%r12, %r67, %r66;
	add.s32 	%r68, %r1, 1;
	rem.u32 	%r69, %r68, %r4;
	shl.b32 	%r70, %r69, 2;
	mov.u32 	%r71, _ZZ12kernel_step2PdS_PiE4path;
	add.s32 	%r72, %r71, %r70;
	ld.shared.u32 	%r73, [%r72];
	shl.b32 	%r74, %r73, 4;
	add.s32 	%r13, %r67, %r74;
	ld.shared.f64 	%fd5, [%r12];
	ld.shared.f64 	%fd6, [%r13];
	sub.f64 	%fd21, %fd5, %fd6;
	cvt.rn.f32.f64 	%f14, %fd21;
	abs.f32 	%f15, %f14;
	setp.eq.f32 	%p25, %f14, 0f3F800000;
	mov.f32 	%f519, 0f3F800000;
	@%p25 bra 	$L__BB2_18;
	setp.num.f32 	%p26, %f15, %f15;
	@%p26 bra 	$L__BB2_16;
	mov.f32 	%f225, 0f40000000;
	add.rn.f32 	%f519, %f14, %f225;
	bra.uni 	$L__BB2_18;
$L__BB2_16:
	abs.f32 	%f168, %f14;
	setp.lt.f32 	%p27, %f168, 0f00800000;
	mul.f32 	%f170, %f168, 0f4B800000;
	selp.f32 	%f171, %f170, %f168, %p27;
	mov.b32 	%r75, %f171;
	add.s32 	%r76, %r75, -1060439283;
	and.b32  	%r77, %r76, -8388608;
	sub.s32 	%r78, %r75, %r77;
	mov.b32 	%f172, %r78;
	cvt.rn.f32.s32 	%f173, %r77;
	selp.f32 	%f174, 0fC1C00000, 0f00000000, %p27;
	fma.rn.f32 	%f175, %f173, 0f34000000, %f174;
	add.f32 	%f176, %f172, 0fBF800000;
	add.f32 	%f177, %f172, 0f3F800000;
	rcp.approx.ftz.f32 	%f178, %f177;
	add.f32 	%f179, %f176, %f176;
	mul.f32 	%f180, %f179, %f178;
	mul.f32 	%f181, %f180, %f180;
	neg.f32 	%f182, %f180;
	sub.f32 	%f183, %f176, %f180;
	add.f32 	%f184, %f183, %f183;
	fma.rn.f32 	%f185, %f182, %f176, %f184;
	mul.rn.f32 	%f186, %f178, %f185;
	fma.rn.f32 	%f187, %f181, 0f3A2C32E4, 0f3B52E7DB;
	fma.rn.f32 	%f188, %f187, %f181, 0f3C93BB73;
	fma.rn.f32 	%f189, %f188, %f181, 0f3DF6384F;
	mul.rn.f32 	%f190, %f189, %f181;
	fma.rn.f32 	%f191, %f180, 0f3FB8AA3B, %f175;
	mul.f32 	%f192, %f190, 0f40400000;
	sub.f32 	%f193, %f175, %f191;
	fma.rn.f32 	%f194, %f180, 0f3FB8AA3B, %f193;
	fma.rn.f32 	%f195, %f186, 0f3FB8AA3B, %f194;
	fma.rn.f32 	%f196, %f180, 0f32A55E34, %f195;
	fma.rn.f32 	%f197, %f192, %f186, %f196;
	fma.rn.f32 	%f198, %f190, %f180, %f197;
	add.rn.f32 	%f199, %f191, %f198;
	mov.f32 	%f200, 0f40000000;
	mul.rn.f32 	%f201, %f199, %f200;
	cvt.rni.f32.f32 	%f202, %f201;
	sub.f32 	%f203, %f201, %f202;
	neg.f32 	%f204, %f201;
	fma.rn.f32 	%f205, %f199, 0f40000000, %f204;
	neg.f32 	%f206, %f191;
	add.rn.f32 	%f207, %f199, %f206;
	neg.f32 	%f208, %f207;
	add.rn.f32 	%f209, %f198, %f208;
	fma.rn.f32 	%f210, %f209, 0f40000000, %f205;
	add.f32 	%f211, %f203, %f210;
	setp.gt.f32 	%p28, %f202, 0f00000000;
	selp.b32 	%r79, 0, -2097152000, %p28;
	setp.neu.f32 	%p29, %f14, 0f00000000;
	setp.neu.f32 	%p30, %f168, 0f7F800000;
	setp.lt.f32 	%p31, %f201, 0f00000000;
	selp.f32 	%f212, 0f00000000, 0f7F800000, %p31;
	abs.f32 	%f213, %f201;
	setp.gt.f32 	%p32, %f213, 0f43180000;
	cvt.rzi.s32.f32 	%r80, %f202;
	shl.b32 	%r81, %r80, 23;
	sub.s32 	%r82, %r81, %r79;
	mov.b32 	%f214, %r82;
	add.s32 	%r83, %r79, 2130706432;
	mov.b32 	%f215, %r83;
	fma.rn.f32 	%f216, %f211, 0f391FCB8E, 0f3AAF85ED;
	fma.rn.f32 	%f217, %f216, %f211, 0f3C1D9856;
	fma.rn.f32 	%f218, %f217, %f211, 0f3D6357BB;
	fma.rn.f32 	%f219, %f218, %f211, 0f3E75FDEC;
	fma.rn.f32 	%f220, %f219, %f211, 0f3F317218;
	fma.rn.f32 	%f221, %f220, %f211, 0f3F800000;
	mul.f32 	%f222, %f221, %f215;
	mul.f32 	%f223, %f222, %f214;
	selp.f32 	%f519, %f212, %f223, %p32;
	and.pred  	%p33, %p29, %p30;
	@%p33 bra 	$L__BB2_18;
	add.f32 	%f224, %f14, %f14;
	mov.b32 	%r84, %f224;
	and.b32  	%r85, %r84, 2147483647;
	mov.b32 	%f519, %r85;
$L__BB2_18:
	ld.shared.f64 	%fd7, [%r12+8];
	ld.shared.f64 	%fd8, [%r13+8];
	sub.f64 	%fd22, %fd7, %fd8;
	cvt.rn.f32.f64 	%f20, %fd22;
	abs.f32 	%f21, %f20;
	setp.eq.f32 	%p34, %f20, 0f3F800000;
	mov.f32 	%f520, 0f3F800000;
	@%p34 bra 	$L__BB2_23;
	setp.num.f32 	%p35, %f21, %f21;
	@%p35 bra 	$L__BB2_21;
	mov.f32 	%f284, 0f40000000;
	add.rn.f32 	%f520, %f20, %f284;
	bra.uni 	$L__BB2_23;
$L__BB2_21:
	abs.f32 	%f227, %f20;
	setp.lt.f32 	%p36, %f227, 0f00800000;
	mul.f32 	%f229, %f227, 0f4B800000;
	selp.f32 	%f230, %f229, %f227, %p36;
	mov.b32 	%r86, %f230;
	add.s32 	%r87, %r86, -1060439283;
	and.b32  	%r88, %r87, -8388608;
	sub.s32 	%r89, %r86, %r88;
	mov.b32 	%f231, %r89;
	cvt.rn.f32.s32 	%f232, %r88;
	selp.f32 	%f233, 0fC1C00000, 0f00000000, %p36;
	fma.rn.f32 	%f234, %f232, 0f34000000, %f233;
	add.f32 	%f235, %f231, 0fBF800000;
	add.f32 	%f236, %f231, 0f3F800000;
	rcp.approx.ftz.f32 	%f237, %f236;
	add.f32 	%f238, %f235, %f235;
	mul.f32 	%f239, %f238, %f237;
	mul.f32 	%f240, %f239, %f239;
	neg.f32 	%f241, %f239;
	sub.f32 	%f242, %f235, %f239;
	add.f32 	%f243, %f242, %f242;
	fma.rn.f32 	%f244, %f241, %f235, %f243;
	mul.rn.f32 	%f245, %f237, %f244;
	fma.rn.f32 	%f246, %f240, 0f3A2C32E4, 0f3B52E7DB;
	fma.rn.f32 	%f247, %f246, %f240, 0f3C93BB73;
	fma.rn.f32 	%f248, %f247, %f240, 0f3DF6384F;
	mul.rn.f32 	%f249, %f248, %f240;
	fma.rn.f32 	%f250, %f239, 0f3FB8AA3B, %f234;
	mul.f32 	%f251, %f249, 0f40400000;
	sub.f32 	%f252, %f234, %f250;
	fma.rn.f32 	%f253, %f239, 0f3FB8AA3B, %f252;
	fma.rn.f32 	%f254, %f245, 0f3FB8AA3B, %f253;
	fma.rn.f32 	%f255, %f239, 0f32A55E34, %f254;
	fma.rn.f32 	%f256, %f251, %f245, %f255;
	fma.rn.f32 	%f257, %f249, %f239, %f256;
	add.rn.f32 	%f258, %f250, %f257;
	mov.f32 	%f259, 0f40000000;
	mul.rn.f32 	%f260, %f258, %f259;
	cvt.rni.f32.f32 	%f261, %f260;
	sub.f32 	%f262, %f260, %f261;
	neg.f32 	%f263, %f260;
	fma.rn.f32 	%f264, %f258, 0f40000000, %f263;
	neg.f32 	%f265, %f250;
	add.rn.f32 	%f266, %f258, %f265;
	neg.f32 	%f267, %f266;
	add.rn.f32 	%f268, %f257, %f267;
	fma.rn.f32 	%f269, %f268, 0f40000000, %f264;
	add.f32 	%f270, %f262, %f269;
	setp.gt.f32 	%p37, %f261, 0f00000000;
	selp.b32 	%r90, 0, -2097152000, %p37;
	setp.neu.f32 	%p38, %f20, 0f00000000;
	setp.neu.f32 	%p39, %f227, 0f7F800000;
	setp.lt.f32 	%p40, %f260, 0f00000000;
	selp.f32 	%f271, 0f00000000, 0f7F800000, %p40;
	abs.f32 	%f272, %f260;
	setp.gt.f32 	%p41, %f272, 0f43180000;
	cvt.rzi.s32.f32 	%r91, %f261;
	shl.b32 	%r92, %r91, 23;
	sub.s32 	%r93, %r92, %r90;
	mov.b32 	%f273, %r93;
	add.s32 	%r94, %r90, 2130706432;
	mov.b32 	%f274, %r94;
	fma.rn.f32 	%f275, %f270, 0f391FCB8E, 0f3AAF85ED;
	fma.rn.f32 	%f276, %f275, %f270, 0f3C1D9856;
	fma.rn.f32 	%f277, %f276, %f270, 0f3D6357BB;
	fma.rn.f32 	%f278, %f277, %f270, 0f3E75FDEC;
	fma.rn.f32 	%f279, %f278, %f270, 0f3F317218;
	fma.rn.f32 	%f280, %f279, %f270, 0f3F800000;
	mul.f32 	%f281, %f280, %f274;
	mul.f32 	%f282, %f281, %f273;
	selp.f32 	%f520, %f271, %f282, %p41;
	and.pred  	%p42, %p38, %p39;
	@%p42 bra 	$L__BB2_23;
	add.f32 	%f283, %f20, %f20;
	mov.b32 	%r95, %f283;
	and.b32  	%r96, %r95, 2147483647;
	mov.b32 	%f520, %r96;
$L__BB2_23:
	add.f32 	%f286, %f519, %f520;
	sqrt.rn.f32 	%f26, %f286;
	sub.f64 	%fd23, %fd1, %fd5;
	cvt.rn.f32.f64 	%f27, %fd23;
	abs.f32 	%f28, %f27;
	setp.eq.f32 	%p43, %f27, 0f3F800000;
	mov.f32 	%f521, 0f3F800000;
	@%p43 bra 	$L__BB2_28;
	setp.num.f32 	%p44, %f28, %f28;
	@%p44 bra 	$L__BB2_26;
	mov.f32 	%f342, 0f40000000;
	add.rn.f32 	%f521, %f27, %f342;
	bra.uni 	$L__BB2_28;
$L__BB2_26:
	setp.lt.f32 	%p45, %f28, 0f00800000;
	mul.f32 	%f287, %f28, 0f4B800000;
	selp.f32 	%f288, %f287, %f28, %p45;
	mov.b32 	%r97, %f288;
	add.s32 	%r98, %r97, -1060439283;
	and.b32  	%r99, %r98, -8388608;
	sub.s32 	%r100, %r97, %r99;
	mov.b32 	%f289, %r100;
	cvt.rn.f32.s32 	%f290, %r99;
	selp.f32 	%f291, 0fC1C00000, 0f00000000, %p45;
	fma.rn.f32 	%f292, %f290, 0f34000000, %f291;
	add.f32 	%f293, %f289, 0fBF800000;
	add.f32 	%f294, %f289, 0f3F800000;
	rcp.approx.ftz.f32 	%f295, %f294;
	add.f32 	%f296, %f293, %f293;
	mul.f32 	%f297, %f296, %f295;
	mul.f32 	%f298, %f297, %f297;
	neg.f32 	%f299, %f297;
	sub.f32 	%f300, %f293, %f297;
	add.f32 	%f301, %f300, %f300;
	fma.rn.f32 	%f302, %f299, %f293, %f301;
	mul.rn.f32 	%f303, %f295, %f302;
	fma.rn.f32 	%f304, %f298, 0f3A2C32E4, 0f3B52E7DB;
	fma.rn.f32 	%f305, %f304, %f298, 0f3C93BB73;
	fma.rn.f32 	%f306, %f305, %f298, 0f3DF6384F;
	mul.rn.f32 	%f307, %f306, %f298;
	fma.rn.f32 	%f308, %f297, 0f3FB8AA3B, %f292;
	mul.f32 	%f309, %f307, 0f40400000;
	sub.f32 	%f310, %f292, %f308;
	fma.rn.f32 	%f311, %f297, 0f3FB8AA3B, %f310;
	fma.rn.f32 	%f312, %f303, 0f3FB8AA3B, %f311;
	fma.rn.f32 	%f313, %f297, 0f32A55E34, %f312;
	fma.rn.f32 	%f314, %f309, %f303, %f313;
	fma.rn.f32 	%f315, %f307, %f297, %f314;
	add.rn.f32 	%f316, %f308, %f315;
	mov.f32 	%f317, 0f40000000;
	mul.rn.f32 	%f318, %f316, %f317;
	cvt.rni.f32.f32 	%f319, %f318;
	sub.f32 	%f320, %f318, %f319;
	neg.f32 	%f321, %f318;
	fma.rn.f32 	%f322, %f316, 0f40000000, %f321;
	neg.f32 	%f323, %f308;
	add.rn.f32 	%f324, %f316, %f323;
	neg.f32 	%f325, %f324;
	add.rn.f32 	%f326, %f315, %f325;
	fma.rn.f32 	%f327, %f326, 0f40000000, %f322;
	add.f32 	%f328, %f320, %f327;
	setp.gt.f32 	%p46, %f319, 0f00000000;
	selp.b32 	%r101, 0, -2097152000, %p46;
	setp.neu.f32 	%p47, %f27, 0f00000000;
	setp.neu.f32 	%p48, %f28, 0f7F800000;
	setp.lt.f32 	%p49, %f318, 0f00000000;
	selp.f32 	%f329, 0f00000000, 0f7F800000, %p49;
	abs.f32 	%f330, %f318;
	setp.gt.f32 	%p50, %f330, 0f43180000;
	cvt.rzi.s32.f32 	%r102, %f319;
	shl.b32 	%r103, %r102, 23;
	sub.s32 	%r104, %r103, %r101;
	mov.b32 	%f331, %r104;
	add.s32 	%r105, %r101, 2130706432;
	mov.b32 	%f332, %r105;
	fma.rn.f32 	%f333, %f328, 0f391FCB8E, 0f3AAF85ED;
	fma.rn.f32 	%f334, %f333, %f328, 0f3C1D9856;
	fma.rn.f32 	%f335, %f334, %f328, 0f3D6357BB;
	fma.rn.f32 	%f336, %f335, %f328, 0f3E75FDEC;
	fma.rn.f32 	%f337, %f336, %f328, 0f3F317218;
	fma.rn.f32 	%f338, %f337, %f328, 0f3F800000;
	mul.f32 	%f339, %f338, %f332;
	mul.f32 	%f340, %f339, %f331;
	selp.f32 	%f521, %f329, %f340, %p50;
	and.pred  	%p51, %p47, %p48;
	@%p51 bra 	$L__BB2_28;
	add.f32 	%f341, %f27, %f27;
	mov.b32 	%r106, %f341;
	and.b32  	%r107, %r106, 2147483647;
	mov.b32 	%f521, %r107;
$L__BB2_28:
	sub.f64 	%fd24, %fd3, %fd7;
	cvt.rn.f32.f64 	%f33, %fd24;
	abs.f32 	%f34, %f33;
	setp.eq.f32 	%p52, %f33, 0f3F800000;
	mov.f32 	%f522, 0f3F800000;
	@%p52 bra 	$L__BB2_33;
	setp.num.f32 	%p53, %f34, %f34;
	@%p53 bra 	$L__BB2_31;
	mov.f32 	%f399, 0f40000000;
	add.rn.f32 	%f522, %f33, %f399;
	bra.uni 	$L__BB2_33;
$L__BB2_31:
	setp.lt.f32 	%p54, %f34, 0f00800000;
	mul.f32 	%f344, %f34, 0f4B800000;
	selp.f32 	%f345, %f344, %f34, %p54;
	mov.b32 	%r108, %f345;
	add.s32 	%r109, %r108, -1060439283;
	and.b32  	%r110, %r109, -8388608;
	sub.s32 	%r111, %r108, %r110;
	mov.b32 	%f346, %r111;
	cvt.rn.f32.s32 	%f347, %r110;
	selp.f32 	%f348, 0fC1C00000, 0f00000000, %p54;
	fma.rn.f32 	%f349, %f347, 0f34000000, %f348;
	add.f32 	%f350, %f346, 0fBF800000;
	add.f32 	%f351, %f346, 0f3F800000;
	rcp.approx.ftz.f32 	%f352, %f351;
	add.f32 	%f353, %f350, %f350;
	mul.f32 	%f354, %f353, %f352;
	mul.f32 	%f355, %f354, %f354;
	neg.f32 	%f356, %f354;
	sub.f32 	%f357, %f350, %f354;
	add.f32 	%f358, %f357, %f357;
	fma.rn.f32 	%f359, %f356, %f350, %f358;
	mul.rn.f32 	%f360, %f352, %f359;
	fma.rn.f32 	%f361, %f355, 0f3A2C32E4, 0f3B52E7DB;
	fma.rn.f32 	%f362, %f361, %f355, 0f3C93BB73;
	fma.rn.f32 	%f363, %f362, %f355, 0f3DF6384F;
	mul.rn.f32 	%f364, %f363, %f355;
	fma.rn.f32 	%f365, %f354, 0f3FB8AA3B, %f349;
	mul.f32 	%f366, %f364, 0f40400000;
	sub.f32 	%f367, %f349, %f365;
	fma.rn.f32 	%f368, %f354, 0f3FB8AA3B, %f367;
	fma.rn.f32 	%f369, %f360, 0f3FB8AA3B, %f368;
	fma.rn.f32 	%f370, %f354, 0f32A55E34, %f369;
	fma.rn.f32 	%f371, %f366, %f360, %f370;
	fma.rn.f32 	%f372, %f364, %f354, %f371;
	add.rn.f32 	%f373, %f365, %f372;
	mov.f32 	%f374, 0f40000000;
	mul.rn.f32 	%f375, %f373, %f374;
	cvt.rni.f32.f32 	%f376, %f375;
	sub.f32 	%f377, %f375, %f376;
	neg.f32 	%f378, %f375;
	fma.rn.f32 	%f379, %f373, 0f40000000, %f378;
	neg.f32 	%f380, %f365;
	add.rn.f32 	%f381, %f373, %f380;
	neg.f32 	%f382, %f381;
	add.rn.f32 	%f383, %f372, %f382;
	fma.rn.f32 	%f384, %f383, 0f40000000, %f379;
	add.f32 	%f385, %f377, %f384;
	setp.gt.f32 	%p55, %f376, 0f00000000;
	selp.b32 	%r112, 0, -2097152000, %p55;
	setp.neu.f32 	%p56, %f33, 0f00000000;
	setp.neu.f32 	%p57, %f34, 0f7F800000;
	setp.lt.f32 	%p58, %f375, 0f00000000;
	selp.f32 	%f386, 0f00000000, 0f7F800000, %p58;
	abs.f32 	%f387, %f375;
	setp.gt.f32 	%p59, %f387, 0f43180000;
	cvt.rzi.s32.f32 	%r113, %f376;
	shl.b32 	%r114, %r113, 23;
	sub.s32 	%r115, %r114, %r112;
	mov.b32 	%f388, %r115;
	add.s32 	%r116, %r112, 2130706432;
	mov.b32 	%f389, %r116;
	fma.rn.f32 	%f390, %f385, 0f391FCB8E, 0f3AAF85ED;
	fma.rn.f32 	%f391, %f390, %f385, 0f3C1D9856;
	fma.rn.f32 	%f392, %f391, %f385, 0f3D6357BB;
	fma.rn.f32 	%f393, %f392, %f385, 0f3E75FDEC;
	fma.rn.f32 	%f394, %f393, %f385, 0f3F317218;
	fma.rn.f32 	%f395, %f394, %f385, 0f3F800000;
	mul.f32 	%f396, %f395, %f389;
	mul.f32 	%f397, %f396, %f388;
	selp.f32 	%f522, %f386, %f397, %p59;
	and.pred  	%p60, %p56, %p57;
	@%p60 bra 	$L__BB2_33;
	add.f32 	%f398, %f33, %f33;
	mov.b32 	%r117, %f398;
	and.b32  	%r118, %r117, 2147483647;
	mov.b32 	%f522, %r118;
$L__BB2_33:
	add.f32 	%f401, %f521, %f522;
	sqrt.rn.f32 	%f39, %f401;
	sub.f64 	%fd25, %fd2, %fd6;
	cvt.rn.f32.f64 	%f40, %fd25;
	abs.f32 	%f41, %f40;
	setp.eq.f32 	%p61, %f40, 0f3F800000;
	mov.f32 	%f523, 0f3F800000;
	@%p61 bra 	$L__BB2_38;
	setp.num.f32 	%p62, %f41, %f41;
	@%p62 bra 	$L__BB2_36;
	mov.f32 	%f457, 0f40000000;
	add.rn.f32 	%f523, %f40, %f457;
	bra.uni 	$L__BB2_38;
$L__BB2_36:
	setp.lt.f32 	%p63, %f41, 0f00800000;
	mul.f32 	%f402, %f41, 0f4B800000;
	selp.f32 	%f403, %f402, %f41, %p63;
	mov.b32 	%r119, %f403;
	add.s32 	%r120, %r119, -1060439283;
	and.b32  	%r121, %r120, -8388608;
	sub.s32 	%r122, %r119, %r121;
	mov.b32 	%f404, %r122;
	cvt.rn.f32.s32 	%f405, %r121;
	selp.f32 	%f406, 0fC1C00000, 0f00000000, %p63;
	fma.rn.f32 	%f407, %f405, 0f34000000, %f406;
	add.f32 	%f408, %f404, 0fBF800000;
	add.f32 	%f409, %f404, 0f3F800000;
	rcp.approx.ftz.f32 	%f410, %f409;
	add.f32 	%f411, %f408, %f408;
	mul.f32 	%f412, %f411, %f410;
	mul.f32 	%f413, %f412, %f412;
	neg.f32 	%f414, %f412;
	sub.f32 	%f415, %f408, %f412;
	add.f32 	%f416, %f415, %f415;
	fma.rn.f32 	%f417, %f414, %f408, %f416;
	mul.rn.f32 	%f418, %f410, %f417;
	fma.rn.f32 	%f419, %f413, 0f3A2C32E4, 0f3B52E7DB;
	fma.rn.f32 	%f420, %f419, %f413, 0f3C93BB73;
	fma.rn.f32 	%f421, %f420, %f413, 0f3DF6384F;
	mul.rn.f32 	%f422, %f421, %f413;
	fma.rn.f32 	%f423, %f412, 0f3FB8AA3B, %f407;
	mul.f32 	%f424, %f422, 0f40400000;
	sub.f32 	%f425, %f407, %f423;
	fma.rn.f32 	%f426, %f412, 0f3FB8AA3B, %f425;
	fma.rn.f32 	%f427, %f418, 0f3FB8AA3B, %f426;
	fma.rn.f32 	%f428, %f412, 0f32A55E34, %f427;
	fma.rn.f32 	%f429, %f424, %f418, %f428;
	fma.rn.f32 	%f430, %f422, %f412, %f429;
	add.rn.f32 	%f431, %f423, %f430;
	mov.f32 	%f432, 0f40000000;
	mul.rn.f32 	%f433, %f431, %f432;
	cvt.rni.f32.f32 	%f434, %f433;
	sub.f32 	%f435, %f433, %f434;
	neg.f32 	%f436, %f433;
	fma.rn.f32 	%f437, %f431, 0f40000000, %f436;
	neg.f32 	%f438, %f423;
	add.rn.f32 	%f439, %f431, %f438;
	neg.f32 	%f440, %f439;
	add.rn.f32 	%f441, %f430, %f440;
	fma.rn.f32 	%f442, %f441, 0f40000000, %f437;
	add.f32 	%f443, %f435, %f442;
	setp.gt.f32 	%p64, %f434, 0f00000000;
	selp.b32 	%r123, 0, -2097152000, %p64;
	setp.neu.f32 	%p65, %f40, 0f00000000;
	setp.neu.f32 	%p66, %f41, 0f7F800000;
	setp.lt.f32 	%p67, %f433, 0f00000000;
	selp.f32 	%f444, 0f00000000, 0f7F800000, %p67;
	abs.f32 	%f445, %f433;
	setp.gt.f32 	%p68, %f445, 0f43180000;
	cvt.rzi.s32.f32 	%r124, %f434;
	shl.b32 	%r125, %r124, 23;
	sub.s32 	%r126, %r125, %r123;
	mov.b32 	%f446, %r126;
	add.s32 	%r127, %r123, 2130706432;
	mov.b32 	%f447, %r127;
	fma.rn.f32 	%f448, %f443, 0f391FCB8E, 0f3AAF85ED;
	fma.rn.f32 	%f449, %f448, %f443, 0f3C1D9856;
	fma.rn.f32 	%f450, %f449, %f443, 0f3D6357BB;
	fma.rn.f32 	%f451, %f450, %f443, 0f3E75FDEC;
	fma.rn.f32 	%f452, %f451, %f443, 0f3F317218;
	fma.rn.f32 	%f453, %f452, %f443, 0f3F800000;
	mul.f32 	%f454, %f453, %f447;
	mul.f32 	%f455, %f454, %f446;
	selp.f32 	%f523, %f444, %f455, %p68;
	and.pred  	%p69, %p65, %p66;
	@%p69 bra 	$L__BB2_38;
	add.f32 	%f456, %f40, %f40;
	mov.b32 	%r128, %f456;
	and.b32  	%r129, %r128, 2147483647;
	mov.b32 	%f523, %r129;
$L__BB2_38:
	sub.f64 	%fd26, %fd4, %fd8;
	cvt.rn.f32.f64 	%f46, %fd26;
	abs.f32 	%f47, %f46;
	setp.eq.f32 	%p70, %f46, 0f3F800000;
	mov.f32 	%f524, 0f3F800000;
	@%p70 bra 	$L__BB2_43;
	setp.num.f32 	%p71, %f47, %f47;
	@%p71 bra 	$L__BB2_41;
	mov.f32 	%f514, 0f40000000;
	add.rn.f32 	%f524, %f46, %f514;
	bra.uni 	$L__BB2_43;
$L__BB2_41:
	setp.lt.f32 	%p72, %f47, 0f00800000;
	mul.f32 	%f459, %f47, 0f4B800000;
	selp.f32 	%f460, %f459, %f47, %p72;
	mov.b32 	%r130, %f460;
	add.s32 	%r131, %r130, -1060439283;
	and.b32  	%r132, %r131, -8388608;
	sub.s32 	%r133, %r130, %r132;
	mov.b32 	%f461, %r133;
	cvt.rn.f32.s32 	%f462, %r132;
	selp.f32 	%f463, 0fC1C00000, 0f00000000, %p72;
	fma.rn.f32 	%f464, %f462, 0f34000000, %f463;
	add.f32 	%f465, %f461, 0fBF800000;
	add.f32 	%f466, %f461, 0f3F800000;
	rcp.approx.ftz.f32 	%f467, %f466;
	add.f32 	%f468, %f465, %f465;
	mul.f32 	%f469, %f468, %f467;
	mul.f32 	%f470, %f469, %f469;
	neg.f32 	%f471, %f469;
	sub.f32 	%f472, %f465, %f469;
	add.f32 	%f473, %f472, %f472;
	fma.rn.f32 	%f474, %f471, %f465, %f473;
	mul.rn.f32 	%f475, %f467, %f474;
	fma.rn.f32 	%f476, %f470, 0f3A2C32E4, 0f3B52E7DB;
	fma.rn.f32 	%f477, %f476, %f470, 0f3C93BB73;
	fma.rn.f32 	%f478, %f477, %f470, 0f3DF6384F;
	mul.rn.f32 	%f479, %f478, %f470;
	fma.rn.f32 	%f480, %f469, 0f3FB8AA3B, %f464;
	mul.f32 	%f481, %f479, 0f40400000;
	sub.f32 	%f482, %f464, %f480;
	fma.rn.f32 	%f483, %f469, 0f3FB8AA3B, %f482;
	fma.rn.f32 	%f484, %f475, 0f3FB8AA3B, %f483;
	fma.rn.f32 	%f485, %f469, 0f32A55E34, %f484;
	fma.rn.f32 	%f486, %f481, %f475, %f485;
	fma.rn.f32 	%f487, %f479, %f469, %f486;
	add.rn.f32 	%f488, %f480, %f487;
	mov.f32 	%f489, 0f40000000;
	mul.rn.f32 	%f490, %f488, %f489;
	cvt.rni.f32.f32 	%f491, %f490;
	sub.f32 	%f492, %f490, %f491;
	neg.f32 	%f493, %f490;
	fma.rn.f32 	%f494, %f488, 0f40000000, %f493;
	neg.f32 	%f495, %f480;
	add.rn.f32 	%f496, %f488, %f495;
	neg.f32 	%f497, %f496;
	add.rn.f32 	%f498, %f487, %f497;
	fma.rn.f32 	%f499, %f498, 0f40000000, %f494;
	add.f32 	%f500, %f492, %f499;
	setp.gt.f32 	%p73, %f491, 0f00000000;
	selp.b32 	%r134, 0, -2097152000, %p73;
	setp.neu.f32 	%p74, %f46, 0f00000000;
	setp.neu.f32 	%p75, %f47, 0f7F800000;
	setp.lt.f32 	%p76, %f490, 0f00000000;
	selp.f32 	%f501, 0f00000000, 0f7F800000, %p76;
	abs.f32 	%f502, %f490;
	setp.gt.f32 	%p77, %f502, 0f43180000;
	cvt.rzi.s32.f32 	%r135, %f491;
	shl.b32 	%r136, %r135, 23;
	sub.s32 	%r137, %r136, %r134;
	mov.b32 	%f503, %r137;
	add.s32 	%r138, %r134, 2130706432;
	mov.b32 	%f504, %r138;
	fma.rn.f32 	%f505, %f500, 0f391FCB8E, 0f3AAF85ED;
	fma.rn.f32 	%f506, %f505, %f500, 0f3C1D9856;
	fma.rn.f32 	%f507, %f506, %f500, 0f3D6357BB;
	fma.rn.f32 	%f508, %f507, %f500, 0f3E75FDEC;
	fma.rn.f32 	%f509, %f508, %f500, 0f3F317218;
	fma.rn.f32 	%f510, %f509, %f500, 0f3F800000;
	mul.f32 	%f511, %f510, %f504;
	mul.f32 	%f512, %f511, %f503;
	selp.f32 	%f524, %f501, %f512, %p77;
	and.pred  	%p78, %p74, %p75;
	@%p78 bra 	$L__BB2_43;
	add.f32 	%f513, %f46, %f46;
	mov.b32 	%r139, %f513;
	and.b32  	%r140, %r139, 2147483647;
	mov.b32 	%f524, %r140;
$L__BB2_43:
	add.f32 	%f515, %f523, %f524;
	sqrt.rn.f32 	%f516, %f515;
	cvt.f64.f32 	%fd27, %f516;
	cvt.f64.f32 	%fd28, %f39;
	add.f64 	%fd40, %fd28, %fd27;
	cvt.f64.f32 	%fd29, %f13;
	cvt.f64.f32 	%fd30, %f26;
	add.f64 	%fd39, %fd29, %fd30;
$L__BB2_44:
	bar.sync 	0;
	ld.shared.f64 	%fd31, [%r6];
	sub.f64 	%fd13, %fd39, %fd40;
	setp.leu.f64 	%p79, %fd31, %fd13;
	@%p79 bra 	$L__BB2_46;
	st.shared.f64 	[%r6], %fd13;
	st.shared.u32 	[%r8], %r3;
	st.shared.u32 	[%r7], %r1;
$L__BB2_46:
	bar.sync 	0;
	setp.lt.s32 	%p80, %r4, 2;
	@%p80 bra 	$L__BB2_52;
	mov.b32 	%r187, 1;
$L__BB2_48:
	mov.u32 	%r14, %r187;
	shl.b32 	%r187, %r14, 1;
	add.s32 	%r142, %r187, 1023;
	and.b32  	%r144, %r142, %r1;
	setp.ne.s32 	%p81, %r144, 0;
	add.s32 	%r145, %r14, %r1;
	setp.ge.s32 	%p82, %r145, %r4;
	or.pred  	%p83, %p81, %p82;
	@%p83 bra 	$L__BB2_51;
	ld.shared.f64 	%fd32, [%r6];
	shl.b32 	%r146, %r14, 3;
	add.s32 	%r147, %r6, %r146;
	ld.shared.f64 	%fd14, [%r147];
	setp.leu.f64 	%p84, %fd32, %fd14;
	@%p84 bra 	$L__BB2_51;
	st.shared.f64 	[%r6], %fd14;
	shl.b32 	%r148, %r14, 2;
	add.s32 	%r149, %r8, %r148;
	ld.shared.u32 	%r150, [%r149];
	st.shared.u32 	[%r8], %r150;
	add.s32 	%r151, %r7, %r148;
	ld.shared.u32 	%r152, [%r151];
	st.shared.u32 	[%r7], %r152;
$L__BB2_51:
	bar.sync 	0;
	setp.lt.s32 	%p85, %r187, %r4;
	@%p85 bra 	$L__BB2_48;
$L__BB2_52:
	setp.ne.s32 	%p86, %r1, 0;
	bar.sync 	0;
	mul.wide.u32 	%rd22, %r2, 520;
	mov.u64 	%rd23, d_a;
	add.s64 	%rd4, %rd23, %rd22;
	mov.u64 	%rd24, d_b;
	add.s64 	%rd5, %rd24, %rd22;
	@%p86 bra 	$L__BB2_54;
	ld.shared.f64 	%fd33, [_ZZ12kernel_step2PdS_PiE6length];
	mul.wide.u32 	%rd25, %r3, 8;
	add.s64 	%rd26, %rd2, %rd25;
	st.global.f64 	[%rd26], %fd33;
	ld.shared.u32 	%r153, [_ZZ12kernel_step2PdS_PiE1a];
	mul.wide.u32 	%rd27, %r3, 4;
	add.s64 	%rd28, %rd4, %rd27;
	st.global.u32 	[%rd28], %r153;
	ld.shared.u32 	%r154, [_ZZ12kernel_step2PdS_PiE1b];
	add.s64 	%rd29, %rd5, %rd27;
	st.global.u32 	[%rd29], %r154;
$L__BB2_54:
	membar.gl;
	setp.ne.s32 	%p87, %r3, 0;
	@%p87 bra 	$L__BB2_56;
	mul.wide.u32 	%rd30, %r1, 8;
	add.s64 	%rd31, %rd2, %rd30;
	ld.global.f64 	%fd34, [%rd31];
	st.shared.f64 	[%r6], %fd34;
	mul.wide.u32 	%rd32, %r1, 4;
	add.s64 	%rd33, %rd4, %rd32;
	ld.global.u32 	%r155, [%rd33];
	st.shared.u32 	[%r8], %r155;
	add.s64 	%rd34, %rd5, %rd32;
	ld.global.u32 	%r156, [%rd34];
	st.shared.u32 	[%r7], %r156;
$L__BB2_56:
	setp.lt.s32 	%p88, %r4, 2;
	bar.sync 	0;
	@%p88 bra 	$L__BB2_62;
	mov.b32 	%r188, 1;
$L__BB2_58:
	mov.u32 	%r16, %r188;
	shl.b32 	%r188, %r16, 1;
	add.s32 	%r158, %r188, 1023;
	and.b32  	%r160, %r158, %r1;
	setp.ne.s32 	%p89, %r160, 0;
	add.s32 	%r161, %r16, %r1;
	setp.ge.s32 	%p90, %r161, %r4;
	or.pred  	%p91, %p89, %p90;
	@%p91 bra 	$L__BB2_61;
	ld.shared.f64 	%fd35, [%r6];
	shl.b32 	%r162, %r16, 3;
	add.s32 	%r163, %r6, %r162;
	ld.shared.f64 	%fd15, [%r163];
	setp.leu.f64 	%p92, %fd35, %fd15;
	@%p92 bra 	$L__BB2_61;
	st.shared.f64 	[%r6], %fd15;
	shl.b32 	%r164, %r16, 2;
	add.s32 	%r165, %r8, %r164;
	ld.shared.u32 	%r166, [%r165];
	st.shared.u32 	[%r8], %r166;
	add.s32 	%r167, %r7, %r164;
	ld.shared.u32 	%r168, [%r167];
	st.shared.u32 	[%r7], %r168;
$L__BB2_61:
	bar.sync 	0;
	setp.lt.s32 	%p93, %r188, %r4;
	@%p93 bra 	$L__BB2_58;
$L__BB2_62:
	or.b32  	%r169, %r1, %r3;
	setp.ne.s32 	%p94, %r169, 0;
	@%p94 bra 	$L__BB2_64;
	ld.shared.f64 	%fd36, [_ZZ12kernel_step2PdS_PiE6length];
	st.shared.f64 	[_ZZ12kernel_step2PdS_PiE3min], %fd36;
	ld.shared.u32 	%r170, [_ZZ12kernel_step2PdS_PiE1a];
	st.shared.u32 	[_ZZ12kernel_step2PdS_PiE4cut1], %r170;
	ld.shared.u32 	%r171, [_ZZ12kernel_step2PdS_PiE1b];
	st.shared.u32 	[_ZZ12kernel_step2PdS_PiE4cut2], %r171;
$L__BB2_64:
	setp.ne.s32 	%p95, %r3, 0;
	bar.sync 	0;
	ld.shared.f64 	%fd37, [_ZZ12kernel_step2PdS_PiE3min];
	setp.geu.f64 	%p96, %fd37, 0dBF50624DD2F1A9FC;
	or.pred  	%p97, %p95, %p96;
	@%p97 bra 	$L__BB2_67;
	ld.shared.u32 	%r18, [_ZZ12kernel_step2PdS_PiE4cut1];
	ld.shared.u32 	%r19, [_ZZ12kernel_step2PdS_PiE4cut2];
	add.s32 	%r172, %r19, %r18;
	shr.u32 	%r173, %r172, 31;
	add.s32 	%r174, %r172, %r173;
	shr.s32 	%r175, %r174, 1;
	setp.le.s32 	%p98, %r1, %r18;
	setp.gt.s32 	%p99, %r1, %r175;
	or.pred  	%p100, %p98, %p99;
	@%p100 bra 	$L__BB2_67;
	ld.shared.u32 	%r178, [%r5];
	sub.s32 	%r179, %r19, %r1;
	add.s32 	%r180, %r179, %r18;
	shl.b32 	%r181, %r180, 2;
	mov.u32 	%r182, _ZZ12kernel_step2PdS_PiE4path;
	add.s32 	%r183, %r182, %r181;
	ld.shared.u32 	%r184, [%r183+4];
	st.shared.u32 	[%r5], %r184;
	st.shared.u32 	[%r183+4], %r178;
$L__BB2_67:
	setp.ne.s32 	%p101, %r3, 0;
	bar.sync 	0;
	@%p101 bra 	$L__BB2_69;
	ld.shared.u32 	%r185, [%r5];
	st.global.u32 	[%rd1], %r185;
$L__BB2_69:
	setp.ne.s32 	%p102, %r3, 0;
	membar.gl;
	@%p102 bra 	$L__BB2_71;
	ld.param.u64 	%rd38, [_Z12kernel_step2PdS_Pi_param_0];
	ld.shared.f64 	%fd38, [_ZZ12kernel_step2PdS_PiE3min];
	cvta.to.global.u64 	%rd35, %rd38;
	mul.wide.u32 	%rd36, %r2, 8;
	add.s64 	%rd37, %rd35, %rd36;
	st.global.f64 	[%rd37], %fd38;
$L__BB2_71:
	membar.gl;
	ld.global.u32 	%r186, [%rd1];
	st.shared.u32 	[%r5], %r186;
	bar.sync 	0;
	membar.gl;
	ret;

}
	// .globl	_Z12kernel_step3PiPdS0_S_
.visible .entry _Z12kernel_step3PiPdS0_S_(
	.param .u64 .ptr .align 1 _Z12kernel_step3PiPdS0_S__param_0,
	.param .u64 .ptr .align 1 _Z12kernel_step3PiPdS0_S__param_1,
	.param .u64 .ptr .align 1 _Z12kernel_step3PiPdS0_S__param_2,
	.param .u64 .ptr .align 1 _Z12kernel_step3PiPdS0_S__param_3
)
{
	.reg .pred 	%p<47>;
	.reg .b32 	%r<128>;
	.reg .b32 	%f<131>;
	.reg .b64 	%rd<76>;
	.reg .b64 	%fd<24>;
	// demoted variable
	.shared .align 8 .b8 _ZZ12d_get_lengthPiPdS0_iE12length_array[1040];
	// demoted variable
	.shared .align 4 .b8 _ZZ12kernel_step3PiPdS0_S_E4path[520];
	ld.param.u64 	%rd18, [_Z12kernel_step3PiPdS0_S__param_0];
	ld.param.u64 	%rd19, [_Z12kernel_step3PiPdS0_S__param_1];
	ld.param.u64 	%rd20, [_Z12kernel_step3PiPdS0_S__param_2];
	ld.param.u64 	%rd21, [_Z12kernel_step3PiPdS0_S__param_3];
	cvta.to.global.u64 	%rd1, %rd18;
	cvta.to.global.u64 	%rd2, %rd19;
	cvta.to.global.u64 	%rd22, %rd20;
	cvta.to.global.u64 	%rd23, %rd21;
	mov.u32 	%r1, %tid.x;
	mov.u32 	%r2, %ctaid.x;
	ld.global.u32 	%r34, [%rd23];
	mov.u32 	%r4, %nctaid.x;
	mul.wide.u32 	%rd24, %r2, 520;
	mov.u64 	%rd25, p_path;
	add.s64 	%rd26, %rd25, %rd24;
	mul.wide.u32 	%rd27, %r1, 4;
	add.s64 	%rd28, %rd26, %rd27;
	ld.global.u32 	%r35, [%rd28];
	shl.b32 	%r36, %r1, 2;
	mov.u32 	%r37, _ZZ12kernel_step3PiPdS0_S_E4path;
	add.s32 	%r38, %r37, %r36;
	st.shared.u32 	[%r38], %r35;
	bar.sync 	0;
	ld.shared.u32 	%r39, [%r38];
	shl.b32 	%r40, %r39, 1;
	mul.wide.s32 	%rd29, %r40, 8;
	add.s64 	%rd30, %rd22, %rd29;
	ld.global.f64 	%fd9, [%rd30];
	ld.global.f64 	%fd1, [%rd30+8];
	add.s32 	%r41, %r1, 1;
	rem.s32 	%r42, %r41, %r34;
	shl.b32 	%r43, %r42, 2;
	add.s32 	%r44, %r37, %r43;
	ld.shared.u32 	%r45, [%r44];
	shl.b32 	%r46, %r45, 1;
	mul.wide.s32 	%rd31, %r46, 8;
	add.s64 	%rd32, %rd22, %rd31;
	ld.global.f64 	%fd10, [%rd32];
	ld.global.f64 	%fd2, [%rd32+8];
	bar.sync 	0;
	sub.f64 	%fd11, %fd10, %fd9;
	cvt.rn.f32.f64 	%f1, %fd11;
	abs.f32 	%f2, %f1;
	setp.eq.f32 	%p1, %f1, 0f3F800000;
	mov.f32 	%f129, 0f3F800000;
	@%p1 bra 	$L__BB3_5;
	setp.num.f32 	%p2, %f2, %f2;
	@%p2 bra 	$L__BB3_3;
	mov.f32 	%f69, 0f40000000;
	add.rn.f32 	%f129, %f1, %f69;
	bra.uni 	$L__BB3_5;
$L__BB3_3:
	setp.lt.f32 	%p3, %f2, 0f00800000;
	mul.f32 	%f14, %f2, 0f4B800000;
	selp.f32 	%f15, %f14, %f2, %p3;
	mov.b32 	%r47, %f15;
	add.s32 	%r48, %r47, -1060439283;
	and.b32  	%r49, %r48, -8388608;
	sub.s32 	%r50, %r47, %r49;
	mov.b32 	%f16, %r50;
	cvt.rn.f32.s32 	%f17, %r49;
	selp.f32 	%f18, 0fC1C00000, 0f00000000, %p3;
	fma.rn.f32 	%f19, %f17, 0f34000000, %f18;
	add.f32 	%f20, %f16, 0fBF800000;
	add.f32 	%f21, %f16, 0f3F800000;
	rcp.approx.ftz.f32 	%f22, %f21;
	add.f32 	%f23, %f20, %f20;
	mul.f32 	%f24, %f23, %f22;
	mul.f32 	%f25, %f24, %f24;
	neg.f32 	%f26, %f24;
	sub.f32 	%f27, %f20, %f24;
	add.f32 	%f28, %f27, %f27;
	fma.rn.f32 	%f29, %f26, %f20, %f28;
	mul.rn.f32 	%f30, %f22, %f29;
	fma.rn.f32 	%f31, %f25, 0f3A2C32E4, 0f3B52E7DB;
	fma.rn.f32 	%f32, %f31, %f25, 0f3C93BB73;
	fma.rn.f32 	%f33, %f32, %f25, 0f3DF6384F;
	mul.rn.f32 	%f34, %f33, %f25;
	fma.rn.f32 	%f35, %f24, 0f3FB8AA3B, %f19;
	mul.f32 	%f36, %f34, 0f40400000;
	sub.f32 	%f37, %f19, %f35;
	fma.rn.f32 	%f38, %f24, 0f3FB8AA3B, %f37;
	fma.rn.f32 	%f39, %f30, 0f3FB8AA3B, %f38;
	fma.rn.f32 	%f40, %f24, 0f32A55E34, %f39;
	fma.rn.f32 	%f41, %f36, %f30, %f40;
	fma.rn.f32 	%f42, %f34, %f24, %f41;
	add.rn.f32 	%f43, %f35, %f42;
	mov.f32 	%f44, 0f40000000;
	mul.rn.f32 	%f45, %f43, %f44;
	cvt.rni.f32.f32 	%f46, %f45;
	sub.f32 	%f47, %f45, %f46;
	neg.f32 	%f48, %f45;
	fma.rn.f32 	%f49, %f43, 0f40000000, %f48;
	neg.f32 	%f50, %f35;
	add.rn.f32 	%f51, %f43, %f50;
	neg.f32 	%f52, %f51;
	add.rn.f32 	%f53, %f42, %f52;
	fma.rn.f32 	%f54, %f53, 0f40000000, %f49;
	add.f32 	%f55, %f47, %f54;
	setp.gt.f32 	%p4, %f46, 0f00000000;
	selp.b32 	%r51, 0, -2097152000, %p4;
	setp.neu.f32 	%p5, %f1, 0f00000000;
	setp.neu.f32 	%p6, %f2, 0f7F800000;
	setp.lt.f32 	%p7, %f45, 0f00000000;
	selp.f32 	%f56, 0f00000000, 0f7F800000, %p7;
	abs.f32 	%f57, %f45;
	setp.gt.f32 	%p8, %f57, 0f43180000;
	cvt.rzi.s32.f32 	%r52, %f46;
	shl.b32 	%r53, %r52, 23;
	sub.s32 	%r54, %r53, %r51;
	mov.b32 	%f58, %r54;
	add.s32 	%r55, %r51, 2130706432;
	mov.b32 	%f59, %r55;
	fma.rn.f32 	%f60, %f55, 0f391FCB8E, 0f3AAF85ED;
	fma.rn.f32 	%f61, %f60, %f55, 0f3C1D9856;
	fma.rn.f32 	%f62, %f61, %f55, 0f3D6357BB;
	fma.rn.f32 	%f63, %f62, %f55, 0f3E75FDEC;
	fma.rn.f32 	%f64, %f63, %f55, 0f3F317218;
	fma.rn.f32 	%f65, %f64, %f55, 0f3F800000;
	mul.f32 	%f66, %f65, %f59;
	mul.f32 	%f67, %f66, %f58;
	selp.f32 	%f129, %f56, %f67, %p8;
	and.pred  	%p9, %p5, %p6;
	@%p9 bra 	$L__BB3_5;
	add.f32 	%f68, %f1, %f1;
	mov.b32 	%r56, %f68;
	and.b32  	%r57, %r56, 2147483647;
	mov.b32 	%f129, %r57;
$L__BB3_5:
	sub.f64 	%fd12, %fd2, %fd1;
	cvt.rn.f32.f64 	%f7, %fd12;
	abs.f32 	%f8, %f7;
	setp.eq.f32 	%p10, %f7, 0f3F800000;
	mov.f32 	%f130, 0f3F800000;
	@%p10 bra 	$L__BB3_10;
	setp.num.f32 	%p11, %f8, %f8;
	@%p11 bra 	$L__BB3_8;
	mov.f32 	%f126, 0f40000000;
	add.rn.f32 	%f130, %f7, %f126;
	bra.uni 	$L__BB3_10;
$L__BB3_8:
	setp.lt.f32 	%p12, %f8, 0f00800000;
	mul.f32 	%f71, %f8, 0f4B800000;
	selp.f32 	%f72, %f71, %f8, %p12;
	mov.b32 	%r58, %f72;
	add.s32 	%r59, %r58, -1060439283;
	and.b32  	%r60, %r59, -8388608;
	sub.s32 	%r61, %r58, %r60;
	mov.b32 	%f73, %r61;
	cvt.rn.f32.s32 	%f74, %r60;
	selp.f32 	%f75, 0fC1C00000, 0f00000000, %p12;
	fma.rn.f32 	%f76, %f74, 0f34000000, %f75;
	add.f32 	%f77, %f73, 0fBF800000;
	add.f32 	%f78, %f73, 0f3F800000;
	rcp.approx.ftz.f32 	%f79, %f78;
	add.f32 	%f80, %f77, %f77;
	mul.f32 	%f81, %f80, %f79;
	mul.f32 	%f82, %f81, %f81;
	neg.f32 	%f83, %f81;
	sub.f32 	%f84, %f77, %f81;
	add.f32 	%f85, %f84, %f84;
	fma.rn.f32 	%f86, %f83, %f77, %f85;
	mul.rn.f32 	%f87, %f79, %f86;
	fma.rn.f32 	%f88, %f82, 0f3A2C32E4, 0f3B52E7DB;
	fma.rn.f32 	%f89, %f88, %f82, 0f3C93BB73;
	fma.rn.f32 	%f90, %f89, %f82, 0f3DF6384F;
	mul.rn.f32 	%f91, %f90, %f82;
	fma.rn.f32 	%f92, %f81, 0f3FB8AA3B, %f76;
	mul.f32 	%f93, %f91, 0f40400000;
	sub.f32 	%f94, %f76, %f92;
	fma.rn.f32 	%f95, %f81, 0f3FB8AA3B, %f94;
	fma.rn.f32 	%f96, %f87, 0f3FB8AA3B, %f95;
	fma.rn.f32 	%f97, %f81, 0f32A55E34, %f96;
	fma.rn.f32 	%f98, %f93, %f87, %f97;
	fma.rn.f32 	%f99, %f91, %f81, %f98;
	add.rn.f32 	%f100, %f92, %f99;
	mov.f32 	%f101, 0f40000000;
	mul.rn.f32 	%f102, %f100, %f101;
	cvt.rni.f32.f32 	%f103, %f102;
	sub.f32 	%f104, %f102, %f103;
	neg.f32 	%f105, %f102;
	fma.rn.f32 	%f106, %f100, 0f40000000, %f105;
	neg.f32 	%f107, %f92;
	add.rn.f32 	%f108, %f100, %f107;
	neg.f32 	%f109, %f108;
	add.rn.f32 	%f110, %f99, %f109;
	fma.rn.f32 	%f111, %f110, 0f40000000, %f106;
	add.f32 	%f112, %f104, %f111;
	setp.gt.f32 	%p13, %f103, 0f00000000;
	selp.b32 	%r62, 0, -2097152000, %p13;
	setp.neu.f32 	%p14, %f7, 0f00000000;
	setp.neu.f32 	%p15, %f8, 0f7F800000;
	setp.lt.f32 	%p16, %f102, 0f00000000;
	selp.f32 	%f113, 0f00000000, 0f7F800000, %p16;
	abs.f32 	%f114, %f102;
	setp.gt.f32 	%p17, %f114, 0f43180000;
	cvt.rzi.s32.f32 	%r63, %f103;
	shl.b32 	%r64, %r63, 23;
	sub.s32 	%r65, %r64, %r62;
	mov.b32 	%f115, %r65;
	add.s32 	%r66, %r62, 2130706432;
	mov.b32 	%f116, %r66;
	fma.rn.f32 	%f117, %f112, 0f391FCB8E, 0f3AAF85ED;
	fma.rn.f32 	%f118, %f117, %f112, 0f3C1D9856;
	fma.rn.f32 	%f119, %f118, %f112, 0f3D6357BB;
	fma.rn.f32 	%f120, %f119, %f112, 0f3E75FDEC;
	fma.rn.f32 	%f121, %f120, %f112, 0f3F317218;
	fma.rn.f32 	%f122, %f121, %f112, 0f3F800000;
	mul.f32 	%f123, %f122, %f116;
	mul.f32 	%f124, %f123, %f115;
	selp.f32 	%f130, %f113, %f124, %p17;
	and.pred  	%p18, %p14, %p15;
	@%p18 bra 	$L__BB3_10;
	add.f32 	%f125, %f7, %f7;
	mov.b32 	%r67, %f125;
	and.b32  	%r68, %r67, 2147483647;
	mov.b32 	%f130, %r68;
$L__BB3_10:
	add.f32 	%f127, %f129, %f130;
	sqrt.rn.f32 	%f128, %f127;
	cvt.f64.f32 	%fd13, %f128;
	shl.b32 	%r69, %r1, 3;
	mov.u32 	%r70, _ZZ12d_get_lengthPiPdS0_iE12length_array;
	add.s32 	%r5, %r70, %r69;
	st.shared.f64 	[%r5], %fd13;
	bar.sync 	0;
	setp.lt.s32 	%p19, %r34, 2;
	@%p19 bra 	$L__BB3_15;
	mov.b32 	%r118, 1;
$L__BB3_12:
	shl.b32 	%r7, %r118, 1;
	add.s32 	%r72, %r7, 1023;
	and.b32  	%r74, %r72, %r1;
	setp.ne.s32 	%p20, %r74, 0;
	add.s32 	%r75, %r118, %r1;
	setp.ge.s32 	%p21, %r75, %r34;
	or.pred  	%p22, %p20, %p21;
	@%p22 bra 	$L__BB3_14;
	shl.b32 	%r76, %r118, 3;
	add.s32 	%r77, %r5, %r76;
	ld.shared.f64 	%fd14, [%r77];
	ld.shared.f64 	%fd15, [%r5];
	add.f64 	%fd16, %fd14, %fd15;
	st.shared.f64 	[%r5], %fd16;
$L__BB3_14:
	bar.sync 	0;
	setp.lt.s32 	%p23, %r7, %r34;
	mov.u32 	%r118, %r7;
	@%p23 bra 	$L__BB3_12;
$L__BB3_15:
	setp.ne.s32 	%p24, %r1, 0;
	@%p24 bra 	$L__BB3_17;
	ld.shared.f64 	%fd17, [_ZZ12d_get_lengthPiPdS0_iE12length_array];
	mul.wide.u32 	%rd33, %r2, 8;
	mov.u64 	%rd34, score_ox;
	add.s64 	%rd35, %rd34, %rd33;
	st.global.f64 	[%rd35], %fd17;
$L__BB3_17:
	membar.gl;
	bar.sync 	0;
	or.b32  	%r78, %r1, %r2;
	setp.ne.s32 	%p25, %r78, 0;
	@%p25 bra 	$L__BB3_51;
	setp.lt.s32 	%p26, %r34, 1;
	@%p26 bra 	$L__BB3_35;
	and.b32  	%r8, %r34, 15;
	add.s32 	%r9, %r8, -1;
	and.b32  	%r10, %r34, 7;
	add.s32 	%r11, %r10, -1;
	and.b32  	%r12, %r34, 2147483632;
	and.b32  	%r13, %r34, 3;
	neg.s32 	%r14, %r12;
	add.s64 	%rd3, %rd1, 32;
	mov.b32 	%r119, 0;
	mov.u64 	%rd42, score_ox;
$L__BB3_20:
	mul.wide.u32 	%rd41, %r119, 8;
	add.s64 	%rd4, %rd2, %rd41;
	ld.global.f64 	%fd23, [%rd4];
	add.s64 	%rd43, %rd42, %rd41;
	ld.global.f64 	%fd3, [%rd43];
	setp.leu.f64 	%p36, %fd23, %fd3;
	@%p36 bra 	$L__BB3_34;
	setp.lt.u32 	%p37, %r34, 16;
	st.global.f64 	[%rd4], %fd3;
	mul.lo.s32 	%r16, %r119, %r34;
	mov.b32 	%r122, 0;
	@%p37 bra 	$L__BB3_24;
	mul.wide.u32 	%rd44, %r119, 520;
	mov.u64 	%rd45, p_path;
	add.s64 	%rd46, %rd45, %rd44;
	add.s64 	%rd75, %rd46, 32;
	mul.wide.u32 	%rd47, %r16, 4;
	add.s64 	%rd74, %rd3, %rd47;
	mov.u32 	%r120, %r14;
$L__BB3_23:
	.pragma "nounroll";
	ld.global.u32 	%r84, [%rd75+-32];
	st.global.u32 	[%rd74+-32], %r84;
	ld.global.u32 	%r85, [%rd75+-28];
	st.global.u32 	[%rd74+-28], %r85;
	ld.global.u32 	%r86, [%rd75+-24];
	st.global.u32 	[%rd74+-24], %r86;
	ld.global.u32 	%r87, [%rd75+-20];
	st.global.u32 	[%rd74+-20], %r87;
	ld.global.u32 	%r88, [%rd75+-16];
	st.global.u32 	[%rd74+-16], %r88;
	ld.global.u32 	%r89, [%rd75+-12];
	st.global.u32 	[%rd74+-12], %r89;
	ld.global.u32 	%r90, [%rd75+-8];
	st.global.u32 	[%rd74+-8], %r90;
	ld.global.u32 	%r91, [%rd75+-4];
	st.global.u32 	[%rd74+-4], %r91;
	ld.global.u32 	%r92, [%rd75];
	st.global.u32 	[%rd74], %r92;
	ld.global.u32 	%r93, [%rd75+4];
	st.global.u32 	[%rd74+4], %r93;
	ld.global.u32 	%r94, [%rd75+8];
	st.global.u32 	[%rd74+8], %r94;
	ld.global.u32 	%r95, [%rd75+12];
	st.global.u32 	[%rd74+12], %r95;
	ld.global.u32 	%r96, [%rd75+16];
	st.global.u32 	[%rd74+16], %r96;
	ld.global.u32 	%r97, [%rd75+20];
	st.global.u32 	[%rd74+20], %r97;
	ld.global.u32 	%r98, [%rd75+24];
	st.global.u32 	[%rd74+24], %r98;
	ld.global.u32 	%r99, [%rd75+28];
	st.global.u32 	[%rd74+28], %r99;
	add.s32 	%r120, %r120, 16;
	add.s64 	%rd75, %rd75, 64;
	add.s64 	%rd74, %rd74, 64;
	setp.eq.s32 	%p38, %r120, 0;
	mov.u32 	%r122, %r12;
	@%p38 bra 	$L__BB3_24;
	bra.uni 	$L__BB3_23;
$L__BB3_24:
	setp.eq.s32 	%p39, %r8, 0;
	@%p39 bra 	$L__BB3_34;
	mul.wide.u32 	%rd48, %r119, 520;
	add.s64 	%rd11, %rd25, %rd48;
	setp.lt.u32 	%p40, %r9, 7;
	@%p40 bra 	$L__BB3_27;
	cvt.u64.u32 	%rd50, %r122;
	mul.wide.u32 	%rd51, %r122, 4;
	add.s64 	%rd52, %rd11, %rd51;
	ld.global.u32 	%r100, [%rd52];
	add.s32 	%r101, %r122, %r16;
	mul.wide.u32 	%rd53, %r101, 4;
	add.s64 	%rd54, %rd1, %rd53;
	st.global.u32 	[%rd54], %r100;
	ld.global.u32 	%r102, [%rd52+4];
	cvt.u64.u32 	%rd55, %r16;
	add.s64 	%rd56, %rd50, %rd55;
	shl.b64 	%rd57, %rd56, 2;
	add.s64 	%rd58, %rd1, %rd57;
	st.global.u32 	[%rd58+4], %r102;
	ld.global.u32 	%r103, [%rd52+8];
	st.global.u32 	[%rd58+8], %r103;
	ld.global.u32 	%r104, [%rd52+12];
	st.global.u32 	[%rd58+12], %r104;
	ld.global.u32 	%r105, [%rd52+16];
	st.global.u32 	[%rd58+16], %r105;
	ld.global.u32 	%r106, [%rd52+20];
	st.global.u32 	[%rd58+20], %r106;
	ld.global.u32 	%r107, [%rd52+24];
	st.global.u32 	[%rd58+24], %r107;
	ld.global.u32 	%r108, [%rd52+28];
	st.global.u32 	[%rd58+28], %r108;
	add.s32 	%r122, %r122, 8;
$L__BB3_27:
	setp.eq.s32 	%p41, %r10, 0;
	@%p41 bra 	$L__BB3_34;
	setp.lt.u32 	%p42, %r11, 3;
	@%p42 bra 	$L__BB3_30;
	cvt.u64.u32 	%rd59, %r122;
	mul.wide.u32 	%rd60, %r122, 4;
	add.s64 	%rd61, %rd11, %rd60;
	ld.global.u32 	%r109, [%rd61];
	add.s32 	%r110, %r122, %r16;
	mul.wide.u32 	%rd62, %r110, 4;
	add.s64 	%rd63, %rd1, %rd62;
	st.global.u32 	[%rd63], %r109;
	ld.global.u32 	%r111, [%rd61+4];
	cvt.u64.u32 	%rd64, %r16;
	add.s64 	%rd65, %rd59, %rd64;
	shl.b64 	%rd66, %rd65, 2;
	add.s64 	%rd67, %rd1, %rd66;
	st.global.u32 	[%rd67+4], %r111;
	ld.global.u32 	%r112, [%rd61+8];
	st.global.u32 	[%rd67+8], %r112;
	ld.global.u32 	%r113, [%rd61+12];
	st.global.u32 	[%rd67+12], %r113;
	add.s32 	%r122, %r122, 4;
$L__BB3_30:
	setp.eq.s32 	%p43, %r13, 0;
	@%p43 bra 	$L__BB3_34;
	setp.eq.s32 	%p44, %r13, 1;
	cvt.u64.u32 	%rd12, %r122;
	mul.wide.u32 	%rd68, %r122, 4;
	add.s64 	%rd13, %rd11, %rd68;
	ld.global.u32 	%r114, [%rd13];
	add.s32 	%r115, %r122, %r16;
	mul.wide.u32 	%rd69, %r115, 4;
	add.s64 	%rd70, %rd1, %rd69;
	st.global.u32 	[%rd70], %r114;
	@%p44 bra 	$L__BB3_34;
	setp.eq.s32 	%p45, %r13, 2;
	ld.global.u32 	%r116, [%rd13+4];
	cvt.u64.u32 	%rd71, %r16;
	add.s64 	%rd72, %rd12, %rd71;
	shl.b64 	%rd73, %rd72, 2;
	add.s64 	%rd14, %rd1, %rd73;
	st.global.u32 	[%rd14+4], %r116;
	@%p45 bra 	$L__BB3_34;
	ld.global.u32 	%r117, [%rd13+8];
	st.global.u32 	[%rd14+8], %r117;
$L__BB3_34:
	add.s32 	%r119, %r119, 1;
	setp.eq.s32 	%p46, %r119, %r4;
	@%p46 bra 	$L__BB3_51;
	bra.uni 	$L__BB3_20;
$L__BB3_35:
	and.b32  	%r25, %r4, 3;
	setp.lt.u32 	%p27, %r4, 4;
	mov.b32 	%r126, 0;
	@%p27 bra 	$L__BB3_46;
	and.b32  	%r126, %r4, 2147483644;
	mov.b32 	%r124, 0;
	mov.u64 	%rd37, score_ox;
$L__BB3_37:
	mul.wide.u32 	%rd36, %r124, 8;
	add.s64 	%rd15, %rd2, %rd36;
	ld.global.f64 	%fd18, [%rd15];
	add.s64 	%rd16, %rd37, %rd36;
	ld.global.f64 	%fd4, [%rd16];
	setp.leu.f64 	%p28, %fd18, %fd4;
	@%p28 bra 	$L__BB3_39;
	st.global.f64 	[%rd15], %fd4;
$L__BB3_39:
	ld.global.f64 	%fd19, [%rd15+8];
	ld.global.f64 	%fd5, [%rd16+8];
	setp.leu.f64 	%p29, %fd19, %fd5;
	@%p29 bra 	$L__BB3_41;
	st.global.f64 	[%rd15+8], %fd5;
$L__BB3_41:
	ld.global.f64 	%fd20, [%rd15+16];
	ld.global.f64 	%fd6, [%rd16+16];
	setp.leu.f64 	%p30, %fd20, %fd6;
	@%p30 bra 	$L__BB3_43;
	st.global.f64 	[%rd15+16], %fd6;
$L__BB3_43:
	ld.global.f64 	%fd21, [%rd15+24];
	ld.global.f64 	%fd7, [%rd16+24];
	setp.leu.f64 	%p31, %fd21, %fd7;
	@%p31 bra 	$L__BB3_45;
	st.global.f64 	[%rd15+24], %fd7;
$L__BB3_45:
	add.s32 	%r124, %r124, 4;
	setp.ne.s32 	%p32, %r124, %r126;
	@%p32 bra 	$L__BB3_37;
$L__BB3_46:
	setp.eq.s32 	%p33, %r25, 0;
	@%p33 bra 	$L__BB3_51;
	mov.b32 	%r127, 0;
	mov.u64 	%rd39, score_ox;
$L__BB3_48:
	.pragma "nounroll";
	mul.wide.u32 	%rd38, %r126, 8;
	add.s64 	%rd17, %rd2, %rd38;
	ld.global.f64 	%fd22, [%rd17];
	add.s64 	%rd40, %rd39, %rd38;
	ld.global.f64 	%fd8, [%rd40];
	setp.leu.f64 	%p34, %fd22, %fd8;
	@%p34 bra 	$L__BB3_50;
	st.global.f64 	[%rd17], %fd8;
$L__BB3_50:
	add.s32 	%r126, %r126, 1;
	add.s32 	%r127, %r127, 1;
	setp.ne.s32 	%p35, %r127, %r25;
	@%p35 bra 	$L__BB3_48;
$L__BB3_51:
	membar.gl;
	ret;

}


// ===== COMPILED SASS (sm_100) =====

	.target	sm_100

	.elftype	@"ET_EXEC"


//--------------------- .note.nv.tkinfo           --------------------------
	.section	.note.nv.tkinfo,"",@"SHT_NOTE"
	.sectionflags	@"SHF_NOTE_NV_TKINFO"
	.tkinfo
        /*0018*/ 	.word	0x00000002
        /*0030*/ 	.string	""
        /*0030*/ 	.string	"ptxas"
        /*0030*/ 	.string	"Cuda compilation tools, release 13.0, V13.0.88"
        /*0030*/ 	.string	"Build cuda_13.0.r13.0/compiler.36424714_0"
        /*0030*/ 	.string	"-arch sm_100 -m 64 "



//--------------------- .note.nv.cuinfo           --------------------------
	.section	.note.nv.cuinfo,"",@"SHT_NOTE"
	.sectionflags	@"SHF_NOTE_NV_CUINFO"
        /*0018*/ 	.short	0x0002
        /*001a*/ 	.short	0x0064
        /*001c*/ 	.short	0x0082
	.zero		2


//--------------------- .nv.info                  --------------------------
	.section	.nv.info,"",@"SHT_CUDA_INFO"
	.align	4


	//----- nvinfo : EIATTR_REGCOUNT
	.align		4
        /*0000*/ 	.byte	0x04, 0x2f
        /*0002*/ 	.short	(.L_15 - .L_14)
	.align		4
.L_14:
        /*0004*/ 	.word	index@(_Z12setup_kernelP17curandStateXORWOWm)
        /*0008*/ 	.word	0x0000001f


	//----- nvinfo : EIATTR_FRAME_SIZE
	.align		4
.L_15:
        /*000c*/ 	.byte	0x04, 0x11
        /*000e*/ 	.short	(.L_17 - .L_16)
	.align		4
.L_16:
        /*0010*/ 	.word	index@(_Z12setup_kernelP17curandStateXORWOWm)
        /*0014*/ 	.word	0x00000000


	//----- nvinfo : EIATTR_REGCOUNT
	.align		4
.L_17:
        /*0018*/ 	.byte	0x04, 0x2f
        /*001a*/ 	.short	(.L_19 - .L_18)
	.align		4
.L_18:
        /*001c*/ 	.word	index@(_Z12kernel_step1PiPdS0_S_P17curandStateXORWOW)
        /*0020*/ 	.word	0x00000017


	//----- nvinfo : EIATTR_FRAME_SIZE
	.align		4
.L_19:
        /*0024*/ 	.byte	0x04, 0x11
        /*0026*/ 	.short	(.L_21 - .L_20)
	.align		4
.L_20:
        /*0028*/ 	.word	index@(_Z12kernel_step1PiPdS0_S_P17curandStateXORWOW)
        /*002c*/ 	.word	0x00000000


	//----- nvinfo : EIATTR_REGCOUNT
	.align		4
.L_21:
        /*0030*/ 	.byte	0x04, 0x2f
        /*0032*/ 	.short	(.L_23 - .L_22)
	.align		4
.L_22:
        /*0034*/ 	.word	index@(_Z12kernel_step2PdS_Pi)
        /*0038*/ 	.word	0x00000020


	//----- nvinfo : EIATTR_FRAME_SIZE
	.align		4
.L_23:
        /*003c*/ 	.byte	0x04, 0x11
        /*003e*/ 	.short	(.L_25 - .L_24)
	.align		4
.L_24:
        /*0040*/ 	.word	index@($__internal_1_$__cuda_sm20_sqrt_rn_f32_slowpath)
        /*0044*/ 	.word	0x00000000


	//----- nvinfo : EIATTR_FRAME_SIZE
	.align		4
.L_25:
        /*0048*/ 	.byte	0x04, 0x11
        /*004a*/ 	.short	(.L_27 - .L_26)
	.align		4
.L_26:
        /*004c*/ 	.word	index@(_Z12kernel_step2PdS_Pi)
        /*0050*/ 	.word	0x00000000


	//----- nvinfo : EIATTR_REGCOUNT
	.align		4
.L_27:
        /*0054*/ 	.byte	0x04, 0x2f
        /*0056*/ 	.short	(.L_29 - .L_28)
	.align		4
.L_28:
        /*0058*/ 	.word	index@(_Z12kernel_step3PiPdS0_S_)
        /*005c*/ 	.word	0x0000001e


	//----- nvinfo : EIATTR_FRAME_SIZE
	.align		4
.L_29:
        /*0060*/ 	.byte	0x04, 0x11
        /*0062*/ 	.short	(.L_31 - .L_30)
	.align		4
.L_30:
        /*0064*/ 	.word	index@($__internal_0_$__cuda_sm20_sqrt_rn_f32_slowpath)
        /*0068*/ 	.word	0x00000000


	//----- nvinfo : EIATTR_FRAME_SIZE
	.align		4
.L_31:
        /*006c*/ 	.byte	0x04, 0x11
        /*006e*/ 	.short	(.L_33 - .L_32)
	.align		4
.L_32:
        /*0070*/ 	.word	index@(_Z12kernel_step3PiPdS0_S_)
        /*0074*/ 	.word	0x00000000


	//----- nvinfo : EIATTR_MIN_STACK_SIZE
	.align		4
.L_33:
        /*0078*/ 	.byte	0x04, 0x12
        /*007a*/ 	.short	(.L_35 - .L_34)
	.align		4
.L_34:
        /*007c*/ 	.word	index@(_Z12kernel_step3PiPdS0_S_)
        /*0080*/ 	.word	0x00000000


	//----- nvinfo : EIATTR_MIN_STACK_SIZE
	.align		4
.L_35:
        /*0084*/ 	.byte	0x04, 0x12
        /*0086*/ 	.short	(.L_37 - .L_36)
	.align		4
.L_36:
        /*0088*/ 	.word	index@(_Z12kernel_step2PdS_Pi)
        /*008c*/ 	.word	0x00000000


	//----- nvinfo : EIATTR_MIN_STACK_SIZE
	.align		4
.L_37:
        /*0090*/ 	.byte	0x04, 0x12
        /*0092*/ 	.short	(.L_39 - .L_38)
	.align		4
.L_38:
        /*0094*/ 	.word	index@(_Z12kernel_step1PiPdS0_S_P17curandStateXORWOW)
        /*0098*/ 	.word	0x00000000


	//----- nvinfo : EIATTR_MIN_STACK_SIZE
	.align		4
.L_39:
        /*009c*/ 	.byte	0x04, 0x12
        /*009e*/ 	.short	(.L_41 - .L_40)
	.align		4
.L_40:
        /*00a0*/ 	.word	index@(_Z12setup_kernelP17curandStateXORWOWm)
        /*00a4*/ 	.word	0x00000000
.L_41:


//--------------------- .nv.compat                --------------------------
	.section	.nv.compat,"",@"SHT_CUDA_COMPAT_INFO"
	.align	4
        /*0000*/ 	.byte	0x02, 0x09, 0x00, 0x00, 0x02, 0x02, 0x01, 0x00, 0x02, 0x05, 0x05, 0x00, 0x03, 0x07, 0x01, 0x01
        /*0010*/ 	.byte	0x02, 0x03, 0x00, 0x00, 0x02, 0x06, 0x01, 0x00, 0x04, 0x0b, 0x08, 0x00, 0x01, 0x00, 0x00, 0x00
        /*0020*/ 	.byte	0x00, 0x00, 0x00, 0x00


//--------------------- .nv.info._Z12kernel_step3PiPdS0_S_ --------------------------
	.section	.nv.info._Z12kernel_step3PiPdS0_S_,"",@"SHT_CUDA_INFO"
	.sectionflags	@""
	.align	4


	//----- nvinfo : EIATTR_CUDA_API_VERSION
	.align		4
        /*0000*/ 	.byte	0x04, 0x37
        /*0002*/ 	.short	(.L_43 - .L_42)
.L_42:
        /*0004*/ 	.word	0x00000082


	//----- nvinfo : EIATTR_KPARAM_INFO
	.align		4
.L_43:
        /*0008*/ 	.byte	0x04, 0x17
        /*000a*/ 	.short	(.L_45 - .L_44)
.L_44:
        /*000c*/ 	.word	0x00000000
        /*0010*/ 	.short	0x0003
        /*0012*/ 	.short	0x0018
        /*0014*/ 	.byte	0x00, 0xf5, 0x21, 0x00


	//----- nvinfo : EIATTR_KPARAM_INFO
	.align		4
.L_45:
        /*0018*/ 	.byte	0x04, 0x17
        /*001a*/ 	.short	(.L_47 - .L_46)
.L_46:
        /*001c*/ 	.word	0x00000000
        /*0020*/ 	.short	0x0002
        /*0022*/ 	.short	0x0010
        /*0024*/ 	.byte	0x00, 0xf5, 0x21, 0x00


	//----- nvinfo : EIATTR_KPARAM_INFO
	.align		4
.L_47:
        /*0028*/ 	.byte	0x04, 0x17
        /*002a*/ 	.short	(.L_49 - .L_48)
.L_48:
        /*002c*/ 	.word	0x00000000
        /*0030*/ 	.short	0x0001
        /*0032*/ 	.short	0x0008
        /*0034*/ 	.byte	0x00, 0xf5, 0x21, 0x00


	//----- nvinfo : EIATTR_KPARAM_INFO
	.align		4
.L_49:
        /*0038*/ 	.byte	0x04, 0x17
        /*003a*/ 	.short	(.L_51 - .L_50)
.L_50:
        /*003c*/ 	.word	0x00000000
        /*0040*/ 	.short	0x0000
        /*0042*/ 	.short	0x0000
        /*0044*/ 	.byte	0x00, 0xf5, 0x21, 0x00


	//----- nvinfo : EIATTR_SPARSE_MMA_MASK
	.align		4
.L_51:
        /*0048*/ 	.byte	0x03, 0x50
        /*004a*/ 	.short	0x0000


	//----- nvinfo : EIATTR_MAXREG_COUNT
	.align		4
        /*004c*/ 	.byte	0x03, 0x1b
        /*004e*/ 	.short	0x00ff


	//----- nvinfo : EIATTR_NUM_BARRIERS
	.align		4
        /*0050*/ 	.byte	0x02, 0x4c
        /*0052*/ 	.byte	0x01
	.zero		1


	//----- nvinfo : EIATTR_MERCURY_ISA_VERSION
	.align		4
        /*0054*/ 	.byte	0x03, 0x5f
        /*0056*/ 	.short	0x0101


	//----- nvinfo : EIATTR_VRC_CTA_INIT_COUNT
	.align		4
        /*0058*/ 	.byte	0x02, 0x4a
	.zero		1
	.zero		1


	//----- nvinfo : EIATTR_EXIT_INSTR_OFFSETS
	.align		4
        /*005c*/ 	.byte	0x04, 0x1c
        /*005e*/ 	.short	(.L_53 - .L_52)


	//   ....[0]....
.L_52:
        /*0060*/ 	.word	0x00002540


	//----- nvinfo : EIATTR_CRS_STACK_SIZE
	.align		4
.L_53:
        /*0064*/ 	.byte	0x04, 0x1e
        /*0066*/ 	.short	(.L_55 - .L_54)
.L_54:
        /*0068*/ 	.word	0x00000000


	//----- nvinfo : EIATTR_CBANK_PARAM_SIZE
	.align		4
.L_55:
        /*006c*/ 	.byte	0x03, 0x19
        /*006e*/ 	.short	0x0020


	//----- nvinfo : EIATTR_PARAM_CBANK
	.align		4
        /*0070*/ 	.byte	0x04, 0x0a
        /*0072*/ 	.short	(.L_57 - .L_56)
	.align		4
.L_56:
        /*0074*/ 	.word	index@(.nv.constant0._Z12kernel_step3PiPdS0_S_)
        /*0078*/ 	.short	0x0380
        /*007a*/ 	.short	0x0020


	//----- nvinfo : EIATTR_SW_WAR
	.align		4
.L_57:
        /*007c*/ 	.byte	0x04, 0x36
        /*007e*/ 	.short	(.L_59 - .L_58)
.L_58:
        /*0080*/ 	.word	0x00000008
.L_59:


//--------------------- .nv.info._Z12kernel_step2PdS_Pi --------------------------
	.section	.nv.info._Z12kernel_step2PdS_Pi,"",@"SHT_CUDA_INFO"
	.sectionflags	@""
	.align	4


	//----- nvinfo : EIATTR_CUDA_API_VERSION
	.align		4
        /*0000*/ 	.byte	0x04, 0x37
        /*0002*/ 	.short	(.L_61 - .L_60)
.L_60:
        /*0004*/ 	.word	0x00000082


	//----- nvinfo : EIATTR_KPARAM_INFO
	.align		4
.L_61:
        /*0008*/ 	.byte	0x04, 0x17
        /*000a*/ 	.short	(.L_63 - .L_62)
.L_62:
        /*000c*/ 	.word	0x00000000
        /*0010*/ 	.short	0x0002
        /*0012*/ 	.short	0x0010
        /*0014*/ 	.byte	0x00, 0xf5, 0x21, 0x00


	//----- nvinfo : EIATTR_KPARAM_INFO
	.align		4
.L_63:
        /*0018*/ 	.byte	0x04, 0x17
        /*001a*/ 	.short	(.L_65 - .L_64)
.L_64:
        /*001c*/ 	.word	0x00000000
        /*0020*/ 	.short	0x0001
        /*0022*/ 	.short	0x0008
        /*0024*/ 	.byte	0x00, 0xf5, 0x21, 0x00


	//----- nvinfo : EIATTR_KPARAM_INFO
	.align		4
.L_65:
        /*0028*/ 	.byte	0x04, 0x17
        /*002a*/ 	.short	(.L_67 - .L_66)
.L_66:
        /*002c*/ 	.word	0x00000000
        /*0030*/ 	.short	0x0000
        /*0032*/ 	.short	0x0000
        /*0034*/ 	.byte	0x00, 0xf5, 0x21, 0x00


	//----- nvinfo : EIATTR_SPARSE_MMA_MASK
	.align		4
.L_67:
        /*0038*/ 	.byte	0x03, 0x50
        /*003a*/ 	.short	0x0000


	//----- nvinfo : EIATTR_MAXREG_COUNT
	.align		4
        /*003c*/ 	.byte	0x03, 0x1b
        /*003e*/ 	.short	0x00ff


	//----- nvinfo : EIATTR_NUM_BARRIERS
	.align		4
        /*0040*/ 	.byte	0x02, 0x4c
        /*0042*/ 	.byte	0x01
	.zero		1


	//----- nvinfo : EIATTR_MERCURY_ISA_VERSION
	.align		4
        /*0044*/ 	.byte	0x03, 0x5f
        /*0046*/ 	.short	0x0101


	//----- nvinfo : EIATTR_VRC_CTA_INIT_COUNT
	.align		4
        /*0048*/ 	.byte	0x02, 0x4a
	.zero		1
	.zero		1


	//----- nvinfo : EIATTR_EXIT_INSTR_OFFSETS
	.align		4
        /*004c*/ 	.byte	0x04, 0x1c
        /*004e*/ 	.short	(.L_69 - .L_68)


	//   ....[0]....
.L_68:
        /*0050*/ 	.word	0x00003a90


	//----- nvinfo : EIATTR_CRS_STACK_SIZE
	.align		4
.L_69:
        /*0054*/ 	.byte	0x04, 0x1e
        /*0056*/ 	.short	(.L_71 - .L_70)
.L_70:
        /*0058*/ 	.word	0x00000000


	//----- nvinfo : EIATTR_CBANK_PARAM_SIZE
	.align		4
.L_71:
        /*005c*/ 	.byte	0x03, 0x19
        /*005e*/ 	.short	0x0018


	//----- nvinfo : EIATTR_PARAM_CBANK
	.align		4
        /*0060*/ 	.byte	0x04, 0x0a
        /*0062*/ 	.short	(.L_73 - .L_72)
	.align		4
.L_72:
        /*0064*/ 	.word	index@(.nv.constant0._Z12kernel_step2PdS_Pi)
        /*0068*/ 	.short	0x0380
        /*006a*/ 	.short	0x0018


	//----- nvinfo : EIATTR_SW_WAR
	.align		4
.L_73:
        /*006c*/ 	.byte	0x04, 0x36
        /*006e*/ 	.short	(.L_75 - .L_74)
.L_74:
        /*0070*/ 	.word	0x00000008
.L_75:


//--------------------- .nv.info._Z12kernel_step1PiPdS0_S_P17curandStateXORWOW --------------------------
	.section	.nv.info._Z12kernel_step1PiPdS0_S_P17curandStateXORWOW,"",@"SHT_CUDA_INFO"
	.sectionflags	@""
	.align	4


	//----- nvinfo : EIATTR_CUDA_API_VERSION
	.align		4
        /*0000*/ 	.byte	0x04, 0x37
        /*0002*/ 	.short	(.L_77 - .L_76)
.L_76:
        /*0004*/ 	.word	0x00000082


	//----- nvinfo : EIATTR_KPARAM_INFO
	.align		4
.L_77:
        /*0008*/ 	.byte	0x04, 0x17
        /*000a*/ 	.short	(.L_79 - .L_78)
.L_78:
        /*000c*/ 	.word	0x00000000
        /*0010*/ 	.short	0x0004
        /*0012*/ 	.short	0x0020
        /*0014*/ 	.byte	0x00, 0xf5, 0x21, 0x00


	//----- nvinfo : EIATTR_KPARAM_INFO
	.align		4
.L_79:
        /*0018*/ 	.byte	0x04, 0x17
        /*001a*/ 	.short	(.L_81 - .L_80)
.L_80:
        /*001c*/ 	.word	0x00000000
        /*0020*/ 	.short	0x0003
        /*0022*/ 	.short	0x0018
        /*0024*/ 	.byte	0x00, 0xf5, 0x21, 0x00


	//----- nvinfo : EIATTR_KPARAM_INFO
	.align		4
.L_81:
        /*0028*/ 	.byte	0x04, 0x17
        /*002a*/ 	.short	(.L_83 - .L_82)
.L_82:
        /*002c*/ 	.word	0x00000000
        /*0030*/ 	.short	0x0002
        /*0032*/ 	.short	0x0010
        /*0034*/ 	.byte	0x00, 0xf5, 0x21, 0x00


	//----- nvinfo : EIATTR_KPARAM_INFO
	.align		4
.L_83:
        /*0038*/ 	.byte	0x04, 0x17
        /*003a*/ 	.short	(.L_85 - .L_84)
.L_84:
        /*003c*/ 	.word	0x00000000
        /*0040*/ 	.short	0x0001
        /*0042*/ 	.short	0x0008
        /*0044*/ 	.byte	0x00, 0xf5, 0x21, 0x00


	//----- nvinfo : EIATTR_KPARAM_INFO
	.align		4
.L_85:
        /*0048*/ 	.byte	0x04, 0x17
        /*004a*/ 	.short	(.L_87 - .L_86)
.L_86:
        /*004c*/ 	.word	0x00000000
        /*0050*/ 	.short	0x0000
        /*0052*/ 	.short	0x0000
        /*0054*/ 	.byte	0x00, 0xf5, 0x21, 0x00


	//----- nvinfo : EIATTR_SPARSE_MMA_MASK
	.align		4
.L_87:
        /*0058*/ 	.byte	0x03, 0x50
        /*005a*/ 	.short	0x0000


	//----- nvinfo : EIATTR_MAXREG_COUNT
	.align		4
        /*005c*/ 	.byte	0x03, 0x1b
        /*005e*/ 	.short	0x00ff


	//----- nvinfo : EIATTR_NUM_BARRIERS
	.align		4
        /*0060*/ 	.byte	0x02, 0x4c
        /*0062*/ 	.byte	0x01
	.zero		1


	//----- nvinfo : EIATTR_MERCURY_ISA_VERSION
	.align		4
        /*0064*/ 	.byte	0x03, 0x5f
        /*0066*/ 	.short	0x0101


	//----- nvinfo : EIATTR_VRC_CTA_INIT_COUNT
	.align		4
        /*0068*/ 	.byte	0x02, 0x4a
	.zero		1
	.zero		1


	//----- nvinfo : EIATTR_EXIT_INSTR_OFFSETS
	.align		4
        /*006c*/ 	.byte	0x04, 0x1c
        /*006e*/ 	.short	(.L_89 - .L_88)


	//   ....[0]....
.L_88:
        /*0070*/ 	.word	0x00000c00


	//----- nvinfo : EIATTR_CRS_STACK_SIZE
	.align		4
.L_89:
        /*0074*/ 	.byte	0x04, 0x1e
        /*0076*/ 	.short	(.L_91 - .L_90)
.L_90:
        /*0078*/ 	.word	0x00000000


	//----- nvinfo : EIATTR_CBANK_PARAM_SIZE
	.align		4
.L_91:
        /*007c*/ 	.byte	0x03, 0x19
        /*007e*/ 	.short	0x0028


	//----- nvinfo : EIATTR_PARAM_CBANK
	.align		4
        /*0080*/ 	.byte	0x04, 0x0a
        /*0082*/ 	.short	(.L_93 - .L_92)
	.align		4
.L_92:
        /*0084*/ 	.word	index@(.nv.constant0._Z12kernel_step1PiPdS0_S_P17curandStateXORWOW)
        /*0088*/ 	.short	0x0380
        /*008a*/ 	.short	0x0028


	//----- nvinfo : EIATTR_SW_WAR
	.align		4
.L_93:
        /*008c*/ 	.byte	0x04, 0x36
        /*008e*/ 	.short	(.L_95 - .L_94)
.L_94:
        /*0090*/ 	.word	0x00000008
.L_95:


//--------------------- .nv.info._Z12setup_kernelP17curandStateXORWOWm --------------------------
	.section	.nv.info._Z12setup_kernelP17curandStateXORWOWm,"",@"SHT_CUDA_INFO"
	.sectionflags	@""
	.align	4


	//----- nvinfo : EIATTR_CUDA_API_VERSION
	.align		4
        /*0000*/ 	.byte	0x04, 0x37
        /*0002*/ 	.short	(.L_97 - .L_96)
.L_96:
        /*0004*/ 	.word	0x00000082


	//----- nvinfo : EIATTR_KPARAM_INFO
	.align		4
.L_97:
        /*0008*/ 	.byte	0x04, 0x17
        /*000a*/ 	.short	(.L_99 - .L_98)
.L_98:
        /*000c*/ 	.word	0x00000000
        /*0010*/ 	.short	0x0001
        /*0012*/ 	.short	0x0008
        /*0014*/ 	.byte	0x00, 0xf0, 0x21, 0x00


	//----- nvinfo : EIATTR_KPARAM_INFO
	.align		4
.L_99:
        /*0018*/ 	.byte	0x04, 0x17
        /*001a*/ 	.short	(.L_101 - .L_100)
.L_100:
        /*001c*/ 	.word	0x00000000
        /*0020*/ 	.short	0x0000
        /*0022*/ 	.short	0x0000
        /*0024*/ 	.byte	0x00, 0xf5, 0x21, 0x00


	//----- nvinfo : EIATTR_SPARSE_MMA_MASK
	.align		4
.L_101:
        /*0028*/ 	.byte	0x03, 0x50
        /*002a*/ 	.short	0x0000


	//----- nvinfo : EIATTR_MAXREG_COUNT
	.align		4
        /*002c*/ 	.byte	0x03, 0x1b
        /*002e*/ 	.short	0x00ff


	//----- nvinfo : EIATTR_MERCURY_ISA_VERSION
	.align		4
        /*0030*/ 	.byte	0x03, 0x5f
        /*0032*/ 	.short	0x0101


	//----- nvinfo : EIATTR_VRC_CTA_INIT_COUNT
	.align		4
        /*0034*/ 	.byte	0x02, 0x4a
	.zero		1
	.zero		1


	//----- nvinfo : EIATTR_EXIT_INSTR_OFFSETS
	.align		4
        /*0038*/ 	.byte	0x04, 0x1c
        /*003a*/ 	.short	(.L_103 - .L_102)


	//   ....[0]....
.L_102:
        /*003c*/ 	.word	0x00000ed0


	//----- nvinfo : EIATTR_CRS_STACK_SIZE
	.align		4
.L_103:
        /*0040*/ 	.byte	0x04, 0x1e
        /*0042*/ 	.short	(.L_105 - .L_104)
.L_104:
        /*0044*/ 	.word	0x00000000


	//----- nvinfo : EIATTR_CBANK_PARAM_SIZE
	.align		4
.L_105:
        /*0048*/ 	.byte	0x03, 0x19
        /*004a*/ 	.short	0x0010


	//----- nvinfo : EIATTR_PARAM_CBANK
	.align		4
        /*004c*/ 	.byte	0x04, 0x0a
        /*004e*/ 	.short	(.L_107 - .L_106)
	.align		4
.L_106:
        /*0050*/ 	.word	index@(.nv.constant0._Z12setup_kernelP17curandStateXORWOWm)
        /*0054*/ 	.short	0x0380
        /*0056*/ 	.short	0x0010


	//----- nvinfo : EIATTR_SW_WAR
	.align		4
.L_107:
        /*0058*/ 	.byte	0x04, 0x36
        /*005a*/ 	.short	(.L_109 - .L_108)
.L_108:
        /*005c*/ 	.word	0x00000008
.L_109:


//--------------------- .nv.callgraph             --------------------------
	.section	.nv.callgraph,"",@"SHT_CUDA_CALLGRAPH"
	.align	4
	.sectionentsize	8
	.align		4
        /*0000*/ 	.word	0x00000000
	.align		4
        /*0004*/ 	.word	0xffffffff
	.align		4
        /*0008*/ 	.word	0x00000000
	.align		4
        /*000c*/ 	.word	0xfffffffe
	.align		4
        /*0010*/ 	.word	0x00000000
	.align		4
        /*0014*/ 	.word	0xfffffffd
	.align		4
        /*0018*/ 	.word	0x00000000
	.align		4
        /*001c*/ 	.word	0xfffffffc


//--------------------- .nv.constant4             --------------------------
	.section	.nv.constant4,"a",@progbits
	.align	8
	.align		8
.nv.constant4:
        /*0000*/ 	.dword	precalc_xorwow_matrix
	.align		8
        /*0008*/ 	.dword	precalc_xorwow_offset_matrix
	.align		8
        /*0010*/ 	.dword	mrg32k3aM1
	.align		8
        /*0018*/ 	.dword	mrg32k3aM2
	.align		8
        /*0020*/ 	.dword	mrg32k3aM1SubSeq
	.align		8
        /*0028*/ 	.dword	mrg32k3aM2SubSeq
	.align		8
        /*0030*/ 	.dword	mrg32k3aM1Seq
	.align		8
        /*0038*/ 	.dword	mrg32k3aM2Seq
	.align		8
        /*0040*/ 	.dword	score_ox
	.align		8
        /*0048*/ 	.dword	p_path
	.align		8
        /*0050*/ 	.dword	d_length
	.align		8
        /*0058*/ 	.dword	d_a
	.align		8
        /*0060*/ 	.dword	d_b


//--------------------- .nv.constant3             --------------------------
	.section	.nv.constant3,"a",@progbits
	.align	8
.nv.constant3:
	.type		__cr_lgamma_table,@object
	.size		__cr_lgamma_table,(.L_8 - __cr_lgamma_table)
__cr_lgamma_table:
        /*0000*/ 	.byte	0x00, 0x00, 0x00, 0x00, 0x00, 0x00, 0x00, 0x00, 0x00, 0x00, 0x00, 0x00, 0x00, 0x00, 0x00, 0x00
        /*0010*/ 	.byte	0xef, 0x39, 0xfa, 0xfe, 0x42, 0x2e, 0xe6, 0x3f, 0x02, 0x20, 0x2a, 0xfa, 0x0b, 0xab, 0xfc, 0x3f
        /*0020*/ 	.byte	0xf9, 0x2c, 0x92, 0x7c, 0xa7, 0x6c, 0x09, 0x40, 0xc9, 0x79, 0x44, 0x3c, 0x64, 0x26, 0x13, 0x40
        /*0030*/ 	.byte	0xca, 0x01, 0xcf, 0x3a, 0x27, 0x51, 0x1a, 0x40, 0x30, 0xcc, 0x2d, 0xf3, 0xe1, 0x0c, 0x21, 0x40
        /*0040*/ 	.byte	0x0d, 0xb7, 0xfc, 0x82, 0x8e, 0x35, 0x25, 0x40
.L_8:


//--------------------- .text._Z12kernel_step3PiPdS0_S_ --------------------------
	.section	.text._Z12kernel_step3PiPdS0_S_,"ax",@progbits
	.align	128
        .global         _Z12kernel_step3PiPdS0_S_
        .type           _Z12kernel_step3PiPdS0_S_,@function
        .size           _Z12kernel_step3PiPdS0_S_,(.L_x_92 - _Z12kernel_step3PiPdS0_S_)
        .other          _Z12kernel_step3PiPdS0_S_,@"STO_CUDA_ENTRY STV_DEFAULT"
_Z12kernel_step3PiPdS0_S_:
.text._Z12kernel_step3PiPdS0_S_:
[----:B------:R-:W-:Y:S08]  /*0000*/  LDC R1, c[0x0][0x37c] ;  /* 0x0000df00ff017b82 */ /* 0x000ff00000000800 */
[----:B------:R-:W0:Y:S01]  /*0010*/  LDC.64 R6, c[0x0][0x398] ;  /* 0x0000e600ff067b82 */ /* 0x000e220000000a00 */
[----:B------:R-:W0:Y:S01]  /*0020*/  LDCU.64 UR6, c[0x0][0x358] ;  /* 0x00006b00ff0677ac */ /* 0x000e220008000a00 */
[----:B------:R-:W1:Y:S01]  /*0030*/  S2R R3, SR_CTAID.X ;  /* 0x0000000000037919 */ /* 0x000e620000002500 */
[----:B------:R-:W2:Y:S05]  /*0040*/  S2R R4, SR_TID.X ;  /* 0x0000000000047919 */ /* 0x000eaa0000002100 */
[----:B------:R-:W1:Y:S01]  /*0050*/  LDC.64 R8, c[0x4][0x48] ;  /* 0x01001200ff087b82 */ /* 0x000e620000000a00 */
[----:B0-----:R-:W3:Y:S01]  /*0060*/  LDG.E R2, desc[UR6][R6.64] ;  /* 0x0000000606027981 */ /* 0x001ee2000c1e1900 */
[----:B-1----:R-:W-:-:S04]  /*0070*/  IMAD.WIDE.U32 R8, R3, 0x208, R8 ;  /* 0x0000020803087825 */ /* 0x002fc800078e0008 */
[----:B--2---:R-:W-:-:S05]  /*0080*/  IMAD.WIDE.U32 R8, R4, 0x4, R8 ;  /* 0x0000000404087825 */ /* 0x004fca00078e0008 */
[----:B------:R0:W2:Y:S01]  /*0090*/  LDG.E R0, desc[UR6][R8.64] ;  /* 0x0000000608007981 */ /* 0x0000a2000c1e1900 */
[----:B------:R-:W-:Y:S01]  /*00a0*/  IADD3 R5, PT, PT, R4, 0x1, RZ ;  /* 0x0000000104057810 */ /* 0x000fe20007ffe0ff */
[----:B------:R-:W1:Y:S01]  /*00b0*/  S2UR UR5, SR_CgaCtaId ;  /* 0x00000000000579c3 */ /* 0x000e620000008800 */
[----:B------:R-:W-:Y:S02]  /*00c0*/  UMOV UR4, 0x400 ;  /* 0x0000040000047882 */ /* 0x000fe40000000000 */
[----:B------:R-:W-:Y:S01]  /*00d0*/  UIADD3 UR4, UPT, UPT, UR4, 0x410, URZ ;  /* 0x0000041004047890 */ /* 0x000fe2000fffe0ff */
[----:B------:R-:W-:Y:S02]  /*00e0*/  ISETP.GE.AND P2, PT, R5, RZ, PT ;  /* 0x000000ff0500720c */ /* 0x000fe40003f46270 */
[----:B0-----:R-:W-:Y:S01]  /*00f0*/  IABS R8, R5 ;  /* 0x0000000500087213 */ /* 0x001fe20000000000 */
[----:B-1----:R-:W-:-:S06]  /*0100*/  ULEA UR4, UR5, UR4, 0x18 ;  /* 0x0000000405047291 */ /* 0x002fcc000f8ec0ff */
[----:B------:R-:W-:Y:S02]  /*0110*/  LEA R5, R4, UR4, 0x2 ;  /* 0x0000000404057c11 */ /* 0x000fe4000f8e10ff */
[-C--:B---3--:R-:W-:Y:S02]  /*0120*/  IABS R12, R2.reuse ;  /* 0x00000002000c7213 */ /* 0x088fe40000000000 */
[----:B------:R-:W-:Y:S02]  /*0130*/  IABS R9, R2 ;  /* 0x0000000200097213 */ /* 0x000fe40000000000 */
[----:B------:R-:W0:Y:S08]  /*0140*/  I2F.RP R10, R12 ;  /* 0x0000000c000a7306 */ /* 0x000e300000209400 */
[----:B0-----:R-:W0:Y:S01]  /*0150*/  MUFU.RCP R10, R10 ;  /* 0x0000000a000a7308 */ /* 0x001e220000001000 */
[----:B--2---:R-:W-:Y:S01]  /*0160*/  STS [R5], R0 ;  /* 0x0000000005007388 */ /* 0x004fe20000000800 */
[----:B0-----:R-:W-:-:S06]  /*0170*/  IADD3 R6, PT, PT, R10, 0xffffffe, RZ ;  /* 0x0ffffffe0a067810 */ /* 0x001fcc0007ffe0ff */
[----:B------:R0:W1:Y:S02]  /*0180*/  F2I.FTZ.U32.TRUNC.NTZ R7, R6 ;  /* 0x0000000600077305 */ /* 0x000064000021f000 */
[----:B0-----:R-:W-:Y:S01]  /*0190*/  IMAD.MOV.U32 R6, RZ, RZ, RZ ;  /* 0x000000ffff067224 */ /* 0x001fe200078e00ff */
[----:B-1----:R-:W-:-:S05]  /*01a0*/  IADD3 R11, PT, PT, RZ, -R7, RZ ;  /* 0x80000007ff0b7210 */ /* 0x002fca0007ffe0ff */
[----:B------:R-:W-:-:S04]  /*01b0*/  IMAD R11, R11, R12, RZ ;  /* 0x0000000c0b0b7224 */ /* 0x000fc800078e02ff */
[----:B------:R-:W-:Y:S01]  /*01c0*/  IMAD.HI.U32 R7, R7, R11, R6 ;  /* 0x0000000b07077227 */ /* 0x000fe200078e0006 */
[----:B------:R-:W-:-:S05]  /*01d0*/  IADD3 R6, PT, PT, RZ, -R9, RZ ;  /* 0x80000009ff067210 */ /* 0x000fca0007ffe0ff */
[----:B------:R-:W-:-:S04]  /*01e0*/  IMAD.HI.U32 R7, R7, R8, RZ ;  /* 0x0000000807077227 */ /* 0x000fc800078e00ff */
[----:B------:R-:W-:Y:S01]  /*01f0*/  IMAD R7, R7, R6, R8 ;  /* 0x0000000607077224 */ /* 0x000fe200078e0208 */
[----:B------:R-:W-:Y:S04]  /*0200*/  BAR.SYNC.DEFER_BLOCKING 0x0 ;  /* 0x0000000000007b1d */ /* 0x000fe80000010000 */
[----:B------:R-:W-:-:S13]  /*0210*/  ISETP.GT.U32.AND P0, PT, R12, R7, PT ;  /* 0x000000070c00720c */ /* 0x000fda0003f04070 */
[----:B------:R-:W-:Y:S02]  /*0220*/  @!P0 IADD3 R7, PT, PT, R7, -R12, RZ ;  /* 0x8000000c07078210 */ /* 0x000fe40007ffe0ff */
[----:B------:R-:W-:Y:S02]  /*0230*/  ISETP.NE.AND P0, PT, R2, RZ, PT ;  /* 0x000000ff0200720c */ /* 0x000fe40003f05270 */
[----:B------:R-:W-:Y:S01]  /*0240*/  ISETP.GT.U32.AND P1, PT, R12, R7, PT ;  /* 0x000000070c00720c */ /* 0x000fe20003f24070 */
[----:B------:R-:W0:-:S12]  /*0250*/  LDS R6, [R5] ;  /* 0x0000000005067984 */ /* 0x000e180000000800 */
[----:B------:R-:W-:Y:S02]  /*0260*/  @!P1 IADD3 R7, PT, PT, R7, -R12, RZ ;  /* 0x8000000c07079210 */ /* 0x000fe40007ffe0ff */
[----:B------:R-:W1:Y:S03]  /*0270*/  LDC.64 R12, c[0x0][0x390] ;  /* 0x0000e400ff0c7b82 */ /* 0x000e660000000a00 */
[----:B------:R-:W-:Y:S01]  /*0280*/  @!P2 IMAD.MOV R7, RZ, RZ, -R7 ;  /* 0x000000ffff07a224 */ /* 0x000fe200078e0a07 */
[----:B------:R-:W-:-:S04]  /*0290*/  @!P0 LOP3.LUT R7, RZ, R2, RZ, 0x33, !PT ;  /* 0x00000002ff078212 */ /* 0x000fc800078e33ff */
[----:B------:R-:W-:-:S06]  /*02a0*/  LEA R18, R7, UR4, 0x2 ;  /* 0x0000000407127c11 */ /* 0x000fcc000f8e10ff */
[----:B------:R-:W2:Y:S01]  /*02b0*/  LDS R18, [R18] ;  /* 0x0000000012127984 */ /* 0x000ea20000000800 */
[----:B0-----:R-:W-:-:S05]  /*02c0*/  SHF.L.U32 R9, R6, 0x1, RZ ;  /* 0x0000000106097819 */ /* 0x001fca00000006ff */
[----:B-1----:R-:W-:-:S05]  /*02d0*/  IMAD.WIDE R8, R9, 0x8, R12 ;  /* 0x0000000809087825 */ /* 0x002fca00078e020c */
[----:B------:R-:W3:Y:S01]  /*02e0*/  LDG.E.64 R10, desc[UR6][R8.64+0x8] ;  /* 0x00000806080a7981 */ /* 0x000ee2000c1e1b00 */
[----:B--2---:R-:W-:-:S05]  /*02f0*/  SHF.L.U32 R7, R18, 0x1, RZ ;  /* 0x0000000112077819 */ /* 0x004fca00000006ff */
[----:B------:R-:W-:Y:S02]  /*0300*/  IMAD.WIDE R12, R7, 0x8, R12 ;  /* 0x00000008070c7825 */ /* 0x000fe400078e020c */
[----:B------:R-:W2:Y:S04]  /*0310*/  LDG.E.64 R6, desc[UR6][R8.64] ;  /* 0x0000000608067981 */ /* 0x000ea8000c1e1b00 */
[----:B------:R-:W2:Y:S04]  /*0320*/  LDG.E.64 R14, desc[UR6][R12.64] ;  /* 0x000000060c0e7981 */ /* 0x000ea8000c1e1b00 */
[----:B------:R-:W3:Y:S01]  /*0330*/  LDG.E.64 R16, desc[UR6][R12.64+0x8] ;  /* 0x000008060c107981 */ /* 0x000ee2000c1e1b00 */
[----:B------:R-:W-:Y:S01]  /*0340*/  BSSY.RECONVERGENT B0, `(.L_x_0) ;  /* 0x000004c000007945 */ /* 0x000fe20003800200 */
[----:B------:R-:W-:Y:S06]  /*0350*/  BAR.SYNC.DEFER_BLOCKING 0x0 ;  /* 0x0000000000007b1d */ /* 0x000fec0000010000 */
[----:B--2---:R-:W-:-:S06]  /*0360*/  DADD R14, -R6, R14 ;  /* 0x00000000060e7229 */ /* 0x004fcc000000010e */
[----:B------:R-:W0:Y:S01]  /*0370*/  F2F.F32.F64 R0, R14 ;  /* 0x0000000e00007310 */ /* 0x000e220000301000 */
[----:B---3--:R-:W-:-:S07]  /*0380*/  DADD R10, -R10, R16 ;  /* 0x000000000a0a7229 */ /* 0x008fce0000000110 */
[----:B------:R-:W1:Y:S01]  /*0390*/  F2F.F32.F64 R5, R10 ;  /* 0x0000000a00057310 */ /* 0x000e620000301000 */
[----:B0-----:R-:W-:Y:S01]  /*03a0*/  FSETP.NEU.AND P0, PT, R0, 1, PT ;  /* 0x3f8000000000780b */ /* 0x001fe20003f0d000 */
[----:B------:R-:W-:Y:S01]  /*03b0*/  IMAD.MOV.U32 R6, RZ, RZ, 0x3f800000 ;  /* 0x3f800000ff067424 */ /* 0x000fe200078e00ff */
[----:B------:R-:W-:Y:S02]  /*03c0*/  MOV R7, 0x3f800000 ;  /* 0x3f80000000077802 */ /* 0x000fe40000000f00 */
[----:B-1----:R-:W-:-:S09]  /*03d0*/  FSETP.NEU.AND P1, PT, R5, 1, PT ;  /* 0x3f8000000500780b */ /* 0x002fd20003f2d000 */
[----:B------:R-:W-:Y:S05]  /*03e0*/  @!P0 BRA `(.L_x_1) ;  /* 0x0000000400048947 */ /* 0x000fea0003800000 */
[----:B------:R-:W-:-:S13]  /*03f0*/  FSETP.NAN.AND P0, PT, |R0|, |R0|, PT ;  /* 0x400000000000720b */ /* 0x000fda0003f08200 */
[----:B------:R-:W-:Y:S01]  /*0400*/  @P0 FADD R7, R0, 2 ;  /* 0x4000000000070421 */ /* 0x000fe20000000000 */
[----:B------:R-:W-:Y:S06]  /*0410*/  @P0 BRA `(.L_x_1) ;  /* 0x0000000000f80947 */ /* 0x000fec0003800000 */
[C---:B------:R-:W-:Y:S01]  /*0420*/  FMUL R7, |R0|.reuse, 16777216 ;  /* 0x4b80000000077820 */ /* 0x040fe20000400200 */
[----:B------:R-:W-:Y:S01]  /*0430*/  FSETP.GEU.AND P0, PT, |R0|, 1.175494350822287508e-38, PT ;  /* 0x008000000000780b */ /* 0x000fe20003f0e200 */
[----:B------:R-:W-:-:S03]  /*0440*/  HFMA2 R15, -RZ, RZ, 0.771484375, 0.21533203125 ;  /* 0x3a2c32e4ff0f7431 */ /* 0x000fc600000001ff */
[----:B------:R-:W-:-:S04]  /*0450*/  FSEL R7, R7, |R0|, !P0 ;  /* 0x4000000007077208 */ /* 0x000fc80004000000 */
[----:B------:R-:W-:-:S04]  /*0460*/  IADD3 R8, PT, PT, R7, -0x3f3504f3, RZ ;  /* 0xc0cafb0d07087810 */ /* 0x000fc80007ffe0ff */
[----:B------:R-:W-:-:S04]  /*0470*/  LOP3.LUT R8, R8, 0xff800000, RZ, 0xc0, !PT ;  /* 0xff80000008087812 */ /* 0x000fc800078ec0ff */
[-C--:B------:R-:W-:Y:S02]  /*0480*/  IADD3 R7, PT, PT, R7, -R8.reuse, RZ ;  /* 0x8000000807077210 */ /* 0x080fe40007ffe0ff */
[----:B------:R-:W-:-:S03]  /*0490*/  I2FP.F32.S32 R8, R8 ;  /* 0x0000000800087245 */ /* 0x000fc60000201400 */
[C---:B------:R-:W-:Y:S01]  /*04a0*/  FADD R10, R7.reuse, 1 ;  /* 0x3f800000070a7421 */ /* 0x040fe20000000000 */
[----:B------:R-:W-:Y:S01]  /*04b0*/  FADD R9, R7, -1 ;  /* 0xbf80000007097421 */ /* 0x000fe20000000000 */
[----:B------:R-:W-:Y:S02]  /*04c0*/  FSEL R7, RZ, -24, P0 ;  /* 0xc1c00000ff077808 */ /* 0x000fe40000000000 */
[----:B------:R-:W-:Y:S01]  /*04d0*/  FSETP.NEU.AND P0, PT, |R0|, +INF , PT ;  /* 0x7f8000000000780b */ /* 0x000fe20003f0d200 */
[----:B------:R-:W-:Y:S01]  /*04e0*/  FADD R11, R9, R9 ;  /* 0x00000009090b7221 */ /* 0x000fe20000000000 */
[----:B------:R-:W0:Y:S01]  /*04f0*/  MUFU.RCP R10, R10 ;  /* 0x0000000a000a7308 */ /* 0x000e220000001000 */
[----:B------:R-:W-:Y:S01]  /*0500*/  FFMA R8, R8, 1.1920928955078125e-07, R7 ;  /* 0x3400000008087823 */ /* 0x000fe20000000007 */
[----:B------:R-:W-:-:S13]  /*0510*/  FSETP.NEU.AND P0, PT, R0, RZ, P0 ;  /* 0x000000ff0000720b */ /* 0x000fda000070d000 */
[----:B------:R-:W-:Y:S01]  /*0520*/  @!P0 FADD R0, R0, R0 ;  /* 0x0000000000008221 */ /* 0x000fe20000000000 */
[----:B0-----:R-:W-:-:S04]  /*0530*/  FMUL R11, R10, R11 ;  /* 0x0000000b0a0b7220 */ /* 0x001fc80000400000 */
[----:B------:R-:W-:Y:S01]  /*0540*/  FADD R13, R9, -R11 ;  /* 0x8000000b090d7221 */ /* 0x000fe20000000000 */
[C---:B------:R-:W-:Y:S01]  /*0550*/  FMUL R12, R11.reuse, R11 ;  /* 0x0000000b0b0c7220 */ /* 0x040fe20000400000 */
[----:B------:R-:W-:Y:S02]  /*0560*/  FFMA R7, R11, 1.4426950216293334961, R8 ;  /* 0x3fb8aa3b0b077823 */ /* 0x000fe40000000008 */
[----:B------:R-:W-:Y:S01]  /*0570*/  FADD R14, R13, R13 ;  /* 0x0000000d0d0e7221 */ /* 0x000fe20000000000 */
[----:B------:R-:W-:Y:S01]  /*0580*/  FFMA R13, R12, R15, 0.0032181653659790754318 ;  /* 0x3b52e7db0c0d7423 */ /* 0x000fe2000000000f */
[----:B------:R-:W-:Y:S02]  /*0590*/  FADD R8, R8, -R7 ;  /* 0x8000000708087221 */ /* 0x000fe40000000000 */
[----:B------:R-:W-:Y:S01]  /*05a0*/  FFMA R9, R9, -R11, R14 ;  /* 0x8000000b09097223 */ /* 0x000fe2000000000e */
[----:B------:R-:W-:Y:S01]  /*05b0*/  FFMA R13, R12, R13, 0.018033718690276145935 ;  /* 0x3c93bb730c0d7423 */ /* 0x000fe2000000000d */
[----:B------:R-:W-:-:S02]  /*05c0*/  FFMA R8, R11, 1.4426950216293334961, R8 ;  /* 0x3fb8aa3b0b087823 */ /* 0x000fc40000000008 */
[----:B------:R-:W-:Y:S01]  /*05d0*/  FMUL R9, R10, R9 ;  /* 0x000000090a097220 */ /* 0x000fe20000400000 */
[----:B------:R-:W-:-:S03]  /*05e0*/  FFMA R13, R12, R13, 0.12022458761930465698 ;  /* 0x3df6384f0c0d7423 */ /* 0x000fc6000000000d */
[----:B------:R-:W-:Y:S01]  /*05f0*/  FFMA R8, R9, 1.4426950216293334961, R8 ;  /* 0x3fb8aa3b09087823 */ /* 0x000fe20000000008 */
[----:B------:R-:W-:-:S03]  /*0600*/  FMUL R12, R12, R13 ;  /* 0x0000000d0c0c7220 */ /* 0x000fc60000400000 */
[----:B------:R-:W-:Y:S01]  /*0610*/  FFMA R10, R11, 1.9251366722983220825e-08, R8 ;  /* 0x32a55e340b0a7823 */ /* 0x000fe20000000008 */
[----:B------:R-:W-:-:S04]  /*0620*/  FMUL R8, R12, 3 ;  /* 0x404000000c087820 */ /* 0x000fc80000400000 */
[----:B------:R-:W-:-:S04]  /*0630*/  FFMA R9, R9, R8, R10 ;  /* 0x0000000809097223 */ /* 0x000fc8000000000a */
[----:B------:R-:W-:-:S04]  /*0640*/  FFMA R12, R11, R12, R9 ;  /* 0x0000000c0b0c7223 */ /* 0x000fc80000000009 */
[----:B------:R-:W-:-:S04]  /*0650*/  FADD R8, R7, R12 ;  /* 0x0000000c07087221 */ /* 0x000fc80000000000 */
[----:B------:R-:W-:Y:S01]  /*0660*/  FMUL R9, R8, 2 ;  /* 0x4000000008097820 */ /* 0x000fe20000400000 */
[----:B------:R-:W-:-:S03]  /*0670*/  FADD R7, -R7, R8 ;  /* 0x0000000807077221 */ /* 0x000fc60000000100 */
[----:B------:R-:W0:Y:S01]  /*0680*/  FRND R10, R9 ;  /* 0x00000009000a7307 */ /* 0x000e220000201000 */
[----:B------:R-:W-:Y:S01]  /*0690*/  FADD R7, R12, -R7 ;  /* 0x800000070c077221 */ /* 0x000fe20000000000 */
[----:B------:R-:W-:Y:S01]  /*06a0*/  FFMA R8, R8, 2, -R9 ;  /* 0x4000000008087823 */ /* 0x000fe20000000809 */
[----:B------:R-:W-:Y:S01]  /*06b0*/  IMAD.MOV.U32 R12, RZ, RZ, 0x391fcb8e ;  /* 0x391fcb8eff0c7424 */ /* 0x000fe200078e00ff */
[----:B------:R-:W-:Y:S02]  /*06c0*/  FSETP.GT.AND P3, PT, |R9|, 152, PT ;  /* 0x431800000900780b */ /* 0x000fe40003f64200 */
[----:B------:R-:W-:Y:S02]  /*06d0*/  FFMA R8, R7, 2, R8 ;  /* 0x4000000007087823 */ /* 0x000fe40000000008 */
[----:B------:R-:W1:Y:S01]  /*06e0*/  F2I.NTZ R11, R9 ;  /* 0x00000009000b7305 */ /* 0x000e620000203100 */
[----:B0-----:R-:W-:Y:S01]  /*06f0*/  FADD R7, R9, -R10 ;  /* 0x8000000a09077221 */ /* 0x001fe20000000000 */
[----:B------:R-:W-:-:S03]  /*0700*/  FSETP.GT.AND P2, PT, R10, RZ, PT ;  /* 0x000000ff0a00720b */ /* 0x000fc60003f44000 */
[----:B------:R-:W-:-:S04]  /*0710*/  FADD R7, R7, R8 ;  /* 0x0000000807077221 */ /* 0x000fc80000000000 */
[----:B------:R-:W-:-:S04]  /*0720*/  FFMA R8, R7, R12, 0.0013391353422775864601 ;  /* 0x3aaf85ed07087423 */ /* 0x000fc8000000000c */
[----:B------:R-:W-:-:S04]  /*0730*/  FFMA R8, R7, R8, 0.0096188392490148544312 ;  /* 0x3c1d985607087423 */ /* 0x000fc80000000008 */
[----:B------:R-:W-:-:S04]  /*0740*/  FFMA R8, R7, R8, 0.055503588169813156128 ;  /* 0x3d6357bb07087423 */ /* 0x000fc80000000008 */
[----:B------:R-:W-:Y:S01]  /*0750*/  FFMA R10, R7, R8, 0.24022644758224487305 ;  /* 0x3e75fdec070a7423 */ /* 0x000fe20000000008 */
[----:B------:R-:W-:Y:S02]  /*0760*/  SEL R8, RZ, 0x83000000, P2 ;  /* 0x83000000ff087807 */ /* 0x000fe40001000000 */
[----:B------:R-:W-:Y:S01]  /*0770*/  FSETP.GEU.AND P2, PT, R9, RZ, PT ;  /* 0x000000ff0900720b */ /* 0x000fe20003f4e000 */
[----:B------:R-:W-:Y:S01]  /*0780*/  FFMA R12, R7, R10, 0.69314718246459960938 ;  /* 0x3f317218070c7423 */ /* 0x000fe2000000000a */
[----:B------:R-:W-:Y:S02]  /*0790*/  IADD3 R10, PT, PT, R8, 0x7f000000, RZ ;  /* 0x7f000000080a7810 */ /* 0x000fe40007ffe0ff */
[----:B-1----:R-:W-:Y:S01]  /*07a0*/  LEA R11, R11, -R8, 0x17 ;  /* 0x800000080b0b7211 */ /* 0x002fe200078eb8ff */
[----:B------:R-:W-:Y:S01]  /*07b0*/  FFMA R9, R7, R12, 1 ;  /* 0x3f80000007097423 */ /* 0x000fe2000000000c */
[----:B------:R-:W-:-:S03]  /*07c0*/  FSEL R7, RZ, +INF , !P2 ;  /* 0x7f800000ff077808 */ /* 0x000fc60005000000 */
[----:B------:R-:W-:-:S04]  /*07d0*/  FMUL R10, R10, R9 ;  /* 0x000000090a0a7220 */ /* 0x000fc80000400000 */
[----:B------:R-:W-:Y:S01]  /*07e0*/  @!P3 FMUL R7, R11, R10 ;  /* 0x0000000a0b07b220 */ /* 0x000fe20000400000 */
[----:B------:R-:W-:-:S07]  /*07f0*/  @!P0 LOP3.LUT R7, R0, 0x7fffffff, RZ, 0xc0, !PT ;  /* 0x7fffffff00078812 */ /* 0x000fce00078ec0ff */
.L_x_1:
[----:B------:R-:W-:Y:S05]  /*0800*/  BSYNC.RECONVERGENT B0 ;  /* 0x0000000000007941 */ /* 0x000fea0003800200 */
.L_x_0:
[----:B------:R-:W-:Y:S04]  /*0810*/  BSSY.RECONVERGENT B0, `(.L_x_2) ;  /* 0x0000043000007945 */ /* 0x000fe80003800200 */
[----:B------:R-:W-:Y:S05]  /*0820*/  @!P1 BRA `(.L_x_3) ;  /* 0x0000000400049947 */ /* 0x000fea0003800000 */
[----:B------:R-:W-:-:S13]  /*0830*/  FSETP.NAN.AND P0, PT, |R5|, |R5|, PT ;  /* 0x400000050500720b */ /* 0x000fda0003f08200 */
[----:B------:R-:W-:Y:S01]  /*0840*/  @P0 FADD R6, R5, 2 ;  /* 0x4000000005060421 */ /* 0x000fe20000000000 */
[----:B------:R-:W-:Y:S06]  /*0850*/  @P0 BRA `(.L_x_3) ;  /* 0x0000000000f80947 */ /* 0x000fec0003800000 */
[C---:B------:R-:W-:Y:S01]  /*0860*/  FMUL R0, |R5|.reuse, 16777216 ;  /* 0x4b80000005007820 */ /* 0x040fe20000400200 */
[----:B------:R-:W-:Y:S02]  /*0870*/  FSETP.GEU.AND P0, PT, |R5|, 1.175494350822287508e-38, PT ;  /* 0x008000000500780b */ /* 0x000fe40003f0e200 */
[----:B------:R-:W-:Y:S02]  /*0880*/  MOV R14, 0x3a2c32e4 ;  /* 0x3a2c32e4000e7802 */ /* 0x000fe40000000f00 */
[----:B------:R-:W-:-:S04]  /*0890*/  FSEL R0, R0, |R5|, !P0 ;  /* 0x4000000500007208 */ /* 0x000fc80004000000 */
[----:B------:R-:W-:-:S04]  /*08a0*/  IADD3 R6, PT, PT, R0, -0x3f3504f3, RZ ;  /* 0xc0cafb0d00067810 */ /* 0x000fc80007ffe0ff */
[----:B------:R-:W-:-:S05]  /*08b0*/  LOP3.LUT R9, R6, 0xff800000, RZ, 0xc0, !PT ;  /* 0xff80000006097812 */ /* 0x000fca00078ec0ff */
[----:B------:R-:W-:Y:S01]  /*08c0*/  IMAD.IADD R0, R0, 0x1, -R9 ;  /* 0x0000000100007824 */ /* 0x000fe200078e0a09 */
        /* <DEDUP_REMOVED lines=34> */
[----:B------:R-:W-:Y:S01]  /*0af0*/  HFMA2 R11, -RZ, RZ, 0.64013671875, -15.109375 ;  /* 0x391fcb8eff0b7431 */ /* 0x000fe200000001ff */
[----:B------:R-:W-:Y:S02]  /*0b00*/  FSETP.GT.AND P2, PT, |R6|, 152, PT ;  /* 0x431800000600780b */ /* 0x000fe40003f44200 */
[----:B------:R-:W-:Y:S01]  /*0b10*/  FFMA R9, R0, 2, R9 ;  /* 0x4000000000097823 */ /* 0x000fe20000000009 */
[----:B0-----:R-:W-:Y:S01]  /*0b20*/  FADD R0, R6, -R13 ;  /* 0x8000000d06007221 */ /* 0x001fe20000000000 */
[----:B------:R-:W-:-:S03]  /*0b30*/  FSETP.GT.AND P1, PT, R13, RZ, PT ;  /* 0x000000ff0d00720b */ /* 0x000fc60003f24000 */
[----:B------:R-:W-:Y:S01]  /*0b40*/  FADD R0, R0, R9 ;  /* 0x0000000900007221 */ /* 0x000fe20000000000 */
[----:B------:R-:W-:Y:S02]  /*0b50*/  SEL R8, RZ, 0x83000000, P1 ;  /* 0x83000000ff087807 */ /* 0x000fe40000800000 */
[----:B------:R-:W-:Y:S01]  /*0b60*/  FSETP.GEU.AND P1, PT, R6, RZ, PT ;  /* 0x000000ff0600720b */ /* 0x000fe20003f2e000 */
[----:B------:R-:W-:Y:S01]  /*0b70*/  FFMA R9, R0, R11, 0.0013391353422775864601 ;  /* 0x3aaf85ed00097423 */ /* 0x000fe2000000000b */
[----:B------:R-:W-:-:S03]  /*0b80*/  IADD3 R10, PT, PT, R8, 0x7f000000, RZ ;  /* 0x7f000000080a7810 */ /* 0x000fc60007ffe0ff */
[C---:B------:R-:W-:Y:S02]  /*0b90*/  FFMA R11, R0.reuse, R9, 0.0096188392490148544312 ;  /* 0x3c1d9856000b7423 */ /* 0x040fe40000000009 */
[----:B------:R0:W1:Y:S02]  /*0ba0*/  F2I.NTZ R9, R6 ;  /* 0x0000000600097305 */ /* 0x0000640000203100 */
[----:B------:R-:W-:-:S04]  /*0bb0*/  FFMA R11, R0, R11, 0.055503588169813156128 ;  /* 0x3d6357bb000b7423 */ /* 0x000fc8000000000b */
[----:B------:R-:W-:Y:S01]  /*0bc0*/  FFMA R11, R0, R11, 0.24022644758224487305 ;  /* 0x3e75fdec000b7423 */ /* 0x000fe2000000000b */
[----:B0-----:R-:W-:-:S03]  /*0bd0*/  FSEL R6, RZ, +INF , !P1 ;  /* 0x7f800000ff067808 */ /* 0x001fc60004800000 */
[----:B------:R-:W-:-:S04]  /*0be0*/  FFMA R11, R0, R11, 0.69314718246459960938 ;  /* 0x3f317218000b7423 */ /* 0x000fc8000000000b */
[----:B------:R-:W-:Y:S01]  /*0bf0*/  FFMA R11, R0, R11, 1 ;  /* 0x3f800000000b7423 */ /* 0x000fe2000000000b */
[----:B-1----:R-:W-:-:S03]  /*0c00*/  IMAD R9, R9, 0x800000, -R8 ;  /* 0x0080000009097824 */ /* 0x002fc600078e0a08 */
[----:B------:R-:W-:-:S04]  /*0c10*/  FMUL R10, R10, R11 ;  /* 0x0000000b0a0a7220 */ /* 0x000fc80000400000 */
[----:B------:R-:W-:Y:S01]  /*0c20*/  @!P2 FMUL R6, R9, R10 ;  /* 0x0000000a0906a220 */ /* 0x000fe20000400000 */
[----:B------:R-:W-:-:S07]  /*0c30*/  @!P0 LOP3.LUT R6, R5, 0x7fffffff, RZ, 0xc0, !PT ;  /* 0x7fffffff05068812 */ /* 0x000fce00078ec0ff */
.L_x_3:
[----:B------:R-:W-:Y:S05]  /*0c40*/  BSYNC.RECONVERGENT B0 ;  /* 0x0000000000007941 */ /* 0x000fea0003800200 */
.L_x_2:
[----:B------:R-:W-:Y:S01]  /*0c50*/  FADD R5, R6, R7 ;  /* 0x0000000706057221 */ /* 0x000fe20000000000 */
[----:B------:R-:W0:Y:S01]  /*0c60*/  LDCU UR8, c[0x0][0x370] ;  /* 0x00006e00ff0877ac */ /* 0x000e220008000800 */
[----:B------:R-:W-:Y:S02]  /*0c70*/  BSSY.RECONVERGENT B0, `(.L_x_4) ;  /* 0x000000d000007945 */ /* 0x000fe40003800200 */
[----:B------:R1:W2:Y:S01]  /*0c80*/  MUFU.RSQ R0, R5 ;  /* 0x0000000500007308 */ /* 0x0002a20000001400 */
[----:B------:R-:W-:-:S04]  /*0c90*/  IADD3 R6, PT, PT, R5, -0xd000000, RZ ;  /* 0xf300000005067810 */ /* 0x000fc80007ffe0ff */
[----:B------:R-:W-:-:S13]  /*0ca0*/  ISETP.GT.U32.AND P0, PT, R6, 0x727fffff, PT ;  /* 0x727fffff0600780c */ /* 0x000fda0003f04070 */
[----:B012---:R-:W-:Y:S05]  /*0cb0*/  @!P0 BRA `(.L_x_5) ;  /* 0x0000000000108947 */ /* 0x007fea0003800000 */
[----:B------:R-:W-:-:S07]  /*0cc0*/  MOV R10, 0xce0 ;  /* 0x00000ce0000a7802 */ /* 0x000fce0000000f00 */
[----:B------:R-:W-:Y:S05]  /*0cd0*/  CALL.REL.NOINC `($__internal_0_$__cuda_sm20_sqrt_rn_f32_slowpath) ;  /* 0x00000018001c7944 */ /* 0x000fea0003c00000 */
[----:B------:R-:W-:Y:S01]  /*0ce0*/  MOV R6, R5 ;  /* 0x0000000500067202 */ /* 0x000fe20000000f00 */
[----:B------:R-:W-:Y:S06]  /*0cf0*/  BRA `(.L_x_6) ;  /* 0x0000000000107947 */ /* 0x000fec0003800000 */
.L_x_5:
[----:B------:R-:W-:Y:S01]  /*0d00*/  FMUL.FTZ R6, R5, R0 ;  /* 0x0000000005067220 */ /* 0x000fe20000410000 */
[----:B------:R-:W-:-:S03]  /*0d10*/  FMUL.FTZ R0, R0, 0.5 ;  /* 0x3f00000000007820 */ /* 0x000fc60000410000 */
[----:B------:R-:W-:-:S04]  /*0d20*/  FFMA R5, -R6, R6, R5 ;  /* 0x0000000606057223 */ /* 0x000fc80000000105 */
[----:B------:R-:W-:-:S07]  /*0d30*/  FFMA R6, R5, R0, R6 ;  /* 0x0000000005067223 */ /* 0x000fce0000000006 */
.L_x_6:
[----:B------:R-:W-:Y:S05]  /*0d40*/  BSYNC.RECONVERGENT B0 ;  /* 0x0000000000007941 */ /* 0x000fea0003800200 */
.L_x_4:
[----:B------:R-:W-:Y:S01]  /*0d50*/  ISETP.NE.AND P1, PT, R4, RZ, PT ;  /* 0x000000ff0400720c */ /* 0x000fe20003f25270 */
[----:B------:R-:W0:Y:S01]  /*0d60*/  S2UR UR5, SR_CgaCtaId ;  /* 0x00000000000579c3 */ /* 0x000e220000008800 */
[----:B------:R-:W1:Y:S01]  /*0d70*/  F2F.F64.F32 R6, R6 ;  /* 0x0000000600067310 */ /* 0x000e620000201800 */
[----:B------:R-:W-:Y:S01]  /*0d80*/  UMOV UR4, 0x400 ;  /* 0x0000040000047882 */ /* 0x000fe20000000000 */
[----:B------:R-:W-:-:S09]  /*0d90*/  ISETP.GE.AND P0, PT, R2, 0x2, PT ;  /* 0x000000020200780c */ /* 0x000fd20003f06270 */
[----:B------:R-:W2:Y:S01]  /*0da0*/  @!P1 S2R R9, SR_CgaCtaId ;  /* 0x0000000000099919 */ /* 0x000ea20000008800 */
[----:B------:R-:W-:Y:S01]  /*0db0*/  @!P1 MOV R0, 0x400 ;  /* 0x0000040000009802 */ /* 0x000fe20000000f00 */
[----:B0-----:R-:W-:-:S06]  /*0dc0*/  ULEA UR4, UR5, UR4, 0x18 ;  /* 0x0000000405047291 */ /* 0x001fcc000f8ec0ff */
[----:B------:R-:W-:-:S05]  /*0dd0*/  LEA R5, R4, UR4, 0x3 ;  /* 0x0000000404057c11 */ /* 0x000fca000f8e18ff */
[----:B-1----:R0:W-:Y:S01]  /*0de0*/  STS.64 [R5], R6 ;  /* 0x0000000605007388 */ /* 0x0021e20000000a00 */
[----:B--2---:R-:W-:Y:S01]  /*0df0*/  @!P1 LEA R12, R9, R0, 0x18 ;  /* 0x00000000090c9211 */ /* 0x004fe200078ec0ff */
[----:B------:R-:W-:Y:S06]  /*0e00*/  BAR.SYNC.DEFER_BLOCKING 0x0 ;  /* 0x0000000000007b1d */ /* 0x000fec0000010000 */
[----:B------:R-:W-:Y:S05]  /*0e10*/  @!P0 BRA `(.L_x_7) ;  /* 0x00000000003c8947 */ /* 0x000fea0003800000 */
[----:B------:R-:W-:-:S07]  /*0e20*/  HFMA2 R0, -RZ, RZ, 0, 5.9604644775390625e-08 ;  /* 0x00000001ff007431 */ /* 0x000fce00000001ff */
.L_x_8:
[----:B------:R-:W-:Y:S01]  /*0e30*/  IMAD.SHL.U32 R11, R0, 0x2, RZ ;  /* 0x00000002000b7824 */ /* 0x000fe200078e00ff */
[----:B------:R-:W-:-:S04]  /*0e40*/  IADD3 R9, PT, PT, R4, R0, RZ ;  /* 0x0000000004097210 */ /* 0x000fc80007ffe0ff */
[----:B0-----:R-:W-:-:S04]  /*0e50*/  IADD3 R7, PT, PT, R11, 0x3ff, RZ ;  /* 0x000003ff0b077810 */ /* 0x001fc80007ffe0ff */
[----:B------:R-:W-:-:S04]  /*0e60*/  LOP3.LUT P0, RZ, R7, R4, RZ, 0xc0, !PT ;  /* 0x0000000407ff7212 */ /* 0x000fc8000780c0ff */
[----:B------:R-:W-:-:S13]  /*0e70*/  ISETP.GE.OR P0, PT, R9, R2, P0 ;  /* 0x000000020900720c */ /* 0x000fda0000706670 */
[----:B------:R-:W-:Y:S01]  /*0e80*/  @!P0 LEA R10, R0, R5, 0x3 ;  /* 0x00000005000a8211 */ /* 0x000fe200078e18ff */
[----:B------:R-:W-:Y:S01]  /*0e90*/  @!P0 LDS.64 R8, [R5] ;  /* 0x0000000005088984 */ /* 0x000fe20000000a00 */
[----:B------:R-:W-:-:S03]  /*0ea0*/  IMAD.MOV.U32 R0, RZ, RZ, R11 ;  /* 0x000000ffff007224 */ /* 0x000fc600078e000b */
[----:B------:R-:W0:Y:S02]  /*0eb0*/  @!P0 LDS.64 R6, [R10] ;  /* 0x000000000a068984 */ /* 0x000e240000000a00 */
[----:B0-----:R-:W-:-:S07]  /*0ec0*/  @!P0 DADD R6, R6, R8 ;  /* 0x0000000006068229 */ /* 0x001fce0000000008 */
[----:B------:R1:W-:Y:S01]  /*0ed0*/  @!P0 STS.64 [R5], R6 ;  /* 0x0000000605008388 */ /* 0x0003e20000000a00 */
[----:B------:R-:W-:Y:S01]  /*0ee0*/  BAR.SYNC.DEFER_BLOCKING 0x0 ;  /* 0x0000000000007b1d */ /* 0x000fe20000010000 */
[----:B------:R-:W-:-:S13]  /*0ef0*/  ISETP.GE.AND P0, PT, R11, R2, PT ;  /* 0x000000020b00720c */ /* 0x000fda0003f06270 */
[----:B-1----:R-:W-:Y:S05]  /*0f00*/  @!P0 BRA `(.L_x_8) ;  /* 0xfffffffc00c88947 */ /* 0x002fea000383ffff */
.L_x_7:
[----:B0-----:R-:W0:Y:S01]  /*0f10*/  @!P1 LDS.64 R6, [R12] ;  /* 0x000000000c069984 */ /* 0x001e220000000a00 */
[----:B------:R-:W1:Y:S02]  /*0f20*/  @!P1 LDC.64 R8, c[0x4][0x40] ;  /* 0x01001000ff089b82 */ /* 0x000e640000000a00 */
[----:B-1----:R-:W-:-:S05]  /*0f30*/  @!P1 IMAD.WIDE.U32 R8, R3, 0x8, R8 ;  /* 0x0000000803089825 */ /* 0x002fca00078e0008 */
[----:B0-----:R0:W-:Y:S01]  /*0f40*/  @!P1 STG.E.64 desc[UR6][R8.64], R6 ;  /* 0x0000000608009986 */ /* 0x0011e2000c101b06 */
[----:B------:R-:W-:Y:S06]  /*0f50*/  MEMBAR.SC.GPU ;  /* 0x0000000000007992 */ /* 0x000fec0000002000 */
[----:B------:R-:W-:-:S00]  /*0f60*/  ERRBAR ;  /* 0x00000000000079ab */ /* 0x000fc00000000000 */
[----:B------:R-:W-:Y:S06]  /*0f70*/  CGAERRBAR ;  /* 0x00000000000075ab */ /* 0x000fec0000000000 */
[----:B------:R-:W-:Y:S02]  /*0f80*/  CCTL.IVALL ;  /* 0x00000000ff00798f */ /* 0x000fe40002000000 */
[----:B------:R-:W-:Y:S01]  /*0f90*/  BAR.SYNC.DEFER_BLOCKING 0x0 ;  /* 0x0000000000007b1d */ /* 0x000fe20000010000 */
[----:B------:R-:W-:-:S05]  /*0fa0*/  LOP3.LUT P0, RZ, R4, R3, RZ, 0xfc, !PT ;  /* 0x0000000304ff7212 */ /* 0x000fca000780fcff */
[----:B------:R-:W-:Y:S08]  /*0fb0*/  BSSY.RECONVERGENT B0, `(.L_x_9) ;  /* 0x0000154000007945 */ /* 0x000ff00003800200 */
[----:B0-----:R-:W-:Y:S05]  /*0fc0*/  @P0 BRA `(.L_x_10) ;  /* 0x0000001400480947 */ /* 0x001fea0003800000 */
[----:B------:R-:W-:-:S13]  /*0fd0*/  ISETP.GE.AND P0, PT, R2, 0x1, PT ;  /* 0x000000010200780c */ /* 0x000fda0003f06270 */
[----:B------:R-:W-:Y:S05]  /*0fe0*/  @!P0 BRA `(.L_x_11) ;  /* 0x0000000800748947 */ /* 0x000fea0003800000 */
[----:B------:R-:W0:Y:S01]  /*0ff0*/  LDCU.64 UR4, c[0x0][0x380] ;  /* 0x00007000ff0477ac */ /* 0x000e220008000a00 */
[C---:B------:R-:W-:Y:S02]  /*1000*/  LOP3.LUT R15, R2.reuse, 0x7, RZ, 0xc0, !PT ;  /* 0x00000007020f7812 */ /* 0x040fe400078ec0ff */
[C---:B------:R-:W-:Y:S02]  /*1010*/  LOP3.LUT R16, R2.reuse, 0xf, RZ, 0xc0, !PT ;  /* 0x0000000f02107812 */ /* 0x040fe400078ec0ff */
[----:B------:R-:W-:Y:S02]  /*1020*/  IADD3 R3, PT, PT, R15, -0x1, RZ ;  /* 0xffffffff0f037810 */ /* 0x000fe40007ffe0ff */
[----:B------:R-:W-:Y:S02]  /*1030*/  LOP3.LUT R6, R2, 0x7ffffff0, RZ, 0xc0, !PT ;  /* 0x7ffffff002067812 */ /* 0x000fe400078ec0ff */
[----:B------:R-:W-:Y:S02]  /*1040*/  IADD3 R0, PT, PT, R16, -0x1, RZ ;  /* 0xffffffff10007810 */ /* 0x000fe40007ffe0ff */
[----:B------:R-:W-:Y:S01]  /*1050*/  ISETP.GE.U32.AND P1, PT, R3, 0x3, PT ;  /* 0x000000030300780c */ /* 0x000fe20003f26070 */
[----:B------:R-:W-:Y:S01]  /*1060*/  IMAD.MOV R3, RZ, RZ, -R6 ;  /* 0x000000ffff037224 */ /* 0x000fe200078e0a06 */
[----:B------:R-:W-:-:S02]  /*1070*/  ISETP.GE.U32.AND P0, PT, R0, 0x7, PT ;  /* 0x000000070000780c */ /* 0x000fc40003f06070 */
[----:B------:R-:W-:Y:S02]  /*1080*/  LOP3.LUT R14, R2, 0x3, RZ, 0xc0, !PT ;  /* 0x00000003020e7812 */ /* 0x000fe400078ec0ff */
[----:B------:R-:W-:Y:S01]  /*1090*/  MOV R7, RZ ;  /* 0x000000ff00077202 */ /* 0x000fe20000000f00 */
[----:B0-----:R-:W-:-:S04]  /*10a0*/  UIADD3 UR4, UP0, UPT, UR4, 0x20, URZ ;  /* 0x0000002004047890 */ /* 0x001fc8000ff1e0ff */
[----:B------:R-:W-:-:S12]  /*10b0*/  UIADD3.X UR5, UPT, UPT, URZ, UR5, URZ, UP0, !UPT ;  /* 0x00000005ff057290 */ /* 0x000fd800087fe4ff */
.L_x_17:
[----:B0-----:R-:W0:Y:S08]  /*10c0*/  LDC.64 R8, c[0x4][0x40] ;  /* 0x01001000ff087b82 */ /* 0x001e300000000a00 */
[----:B-1--4-:R-:W1:Y:S01]  /*10d0*/  LDC.64 R4, c[0x0][0x388] ;  /* 0x0000e200ff047b82 */ /* 0x012e620000000a00 */
[----:B0-----:R-:W-:-:S05]  /*10e0*/  IMAD.WIDE.U32 R8, R7, 0x8, R8 ;  /* 0x0000000807087825 */ /* 0x001fca00078e0008 */
[----:B--23--:R-:W2:Y:S01]  /*10f0*/  LDG.E.64 R12, desc[UR6][R8.64] ;  /* 0x00000006080c7981 */ /* 0x00cea2000c1e1b00 */
[----:B-1----:R-:W-:-:S05]  /*1100*/  IMAD.WIDE.U32 R10, R7, 0x8, R4 ;  /* 0x00000008070a7825 */ /* 0x002fca00078e0004 */
[----:B------:R-:W2:Y:S02]  /*1110*/  LDG.E.64 R4, desc[UR6][R10.64] ;  /* 0x000000060a047981 */ /* 0x000ea4000c1e1b00 */
[----:B--2---:R-:W-:-:S14]  /*1120*/  DSETP.GT.AND P2, PT, R4, R12, PT ;  /* 0x0000000c0400722a */ /* 0x004fdc0003f44000 */
[----:B------:R-:W-:Y:S05]  /*1130*/  @!P2 BRA `(.L_x_12) ;  /* 0x000000080010a947 */ /* 0x000fea0003800000 */
[----:B------:R0:W-:Y:S01]  /*1140*/  STG.E.64 desc[UR6][R10.64], R12 ;  /* 0x0000000c0a007986 */ /* 0x0001e2000c101b06 */
[C---:B------:R-:W-:Y:S01]  /*1150*/  ISETP.GE.U32.AND P2, PT, R2.reuse, 0x10, PT ;  /* 0x000000100200780c */ /* 0x040fe20003f46070 */
[----:B------:R-:W-:Y:S01]  /*1160*/  IMAD R0, R2, R7, RZ ;  /* 0x0000000702007224 */ /* 0x000fe200078e02ff */
[----:B------:R-:W-:-:S11]  /*1170*/  MOV R9, RZ ;  /* 0x000000ff00097202 */ /* 0x000fd60000000f00 */
[----:B0-----:R-:W-:Y:S05]  /*1180*/  @!P2 BRA `(.L_x_13) ;  /* 0x0000000000d8a947 */ /* 0x001fea0003800000 */
[----:B------:R-:W0:Y:S01]  /*1190*/  LDC.64 R4, c[0x4][0x48] ;  /* 0x01001200ff047b82 */ /* 0x000e220000000a00 */
[----:B------:R-:W-:Y:S02]  /*11a0*/  MOV R8, UR4 ;  /* 0x0000000400087c02 */ /* 0x000fe40008000f00 */
[----:B------:R-:W-:Y:S02]  /*11b0*/  MOV R9, UR5 ;  /* 0x0000000500097c02 */ /* 0x000fe40008000f00 */
[----:B------:R-:W-:Y:S01]  /*11c0*/  MOV R10, R3 ;  /* 0x00000003000a7202 */ /* 0x000fe20000000f00 */
[----:B------:R-:W-:-:S04]  /*11d0*/  IMAD.WIDE.U32 R8, R0, 0x4, R8 ;  /* 0x0000000400087825 */ /* 0x000fc800078e0008 */
[----:B------:R-:W-:Y:S01]  /*11e0*/  IMAD.MOV.U32 R12, RZ, RZ, R8 ;  /* 0x000000ffff0c7224 */ /* 0x000fe200078e0008 */
[----:B------:R-:W-:Y:S01]  /*11f0*/  MOV R21, R9 ;  /* 0x0000000900157202 */ /* 0x000fe20000000f00 */
[----:B0-----:R-:W-:-:S03]  /*1200*/  IMAD.WIDE.U32 R4, R7, 0x208, R4 ;  /* 0x0000020807047825 */ /* 0x001fc600078e0004 */
[----:B------:R-:W-:-:S04]  /*1210*/  IADD3 R18, P2, PT, R4, 0x20, RZ ;  /* 0x0000002004127810 */ /* 0x000fc80007f5e0ff */
[----:B------:R-:W-:-:S09]  /*1220*/  IADD3.X R11, PT, PT, RZ, R5, RZ, P2, !PT ;  /* 0x00000005ff0b7210 */ /* 0x000fd200017fe4ff */
.L_x_14:
[----:B------:R-:W-:Y:S01]  /*1230*/  IMAD.MOV.U32 R8, RZ, RZ, R18 ;  /* 0x000000ffff087224 */ /* 0x000fe200078e0012 */
[----:B------:R-:W-:-:S05]  /*1240*/  MOV R9, R11 ;  /* 0x0000000b00097202 */ /* 0x000fca0000000f00 */
[----:B------:R-:W2:Y:S01]  /*1250*/  LDG.E R11, desc[UR6][R8.64+-0x20] ;  /* 0xffffe006080b7981 */ /* 0x000ea2000c1e1900 */
[----:B-1----:R-:W-:Y:S02]  /*1260*/  MOV R4, R12 ;  /* 0x0000000c00047202 */ /* 0x002fe40000000f00 */
[----:B------:R-:W-:-:S05]  /*1270*/  MOV R5, R21 ;  /* 0x0000001500057202 */ /* 0x000fca0000000f00 */
[----:B--2---:R0:W-:Y:S04]  /*1280*/  STG.E desc[UR6][R4.64+-0x20], R11 ;  /* 0xffffe00b04007986 */ /* 0x0041e8000c101906 */
[----:B------:R-:W2:Y:S04]  /*1290*/  LDG.E R13, desc[UR6][R8.64+-0x1c] ;  /* 0xffffe406080d7981 */ /* 0x000ea8000c1e1900 */
[----:B--2---:R1:W-:Y:S04]  /*12a0*/  STG.E desc[UR6][R4.64+-0x1c], R13 ;  /* 0xffffe40d04007986 */ /* 0x0043e8000c101906 */
[----:B------:R-:W2:Y:S04]  /*12b0*/  LDG.E R17, desc[UR6][R8.64+-0x18] ;  /* 0xffffe80608117981 */ /* 0x000ea8000c1e1900 */
[----:B--2---:R2:W-:Y:S04]  /*12c0*/  STG.E desc[UR6][R4.64+-0x18], R17 ;  /* 0xffffe81104007986 */ /* 0x0045e8000c101906 */
[----:B------:R-:W3:Y:S04]  /*12d0*/  LDG.E R19, desc[UR6][R8.64+-0x14] ;  /* 0xffffec0608137981 */ /* 0x000ee8000c1e1900 */
[----:B---3--:R3:W-:Y:S04]  /*12e0*/  STG.E desc[UR6][R4.64+-0x14], R19 ;  /* 0xffffec1304007986 */ /* 0x0087e8000c101906 */
[----:B------:R-:W4:Y:S04]  /*12f0*/  LDG.E R21, desc[UR6][R8.64+-0x10] ;  /* 0xfffff00608157981 */ /* 0x000f28000c1e1900 */
[----:B----4-:R4:W-:Y:S04]  /*1300*/  STG.E desc[UR6][R4.64+-0x10], R21 ;  /* 0xfffff01504007986 */ /* 0x0109e8000c101906 */
[----:B------:R-:W5:Y:S04]  /*1310*/  LDG.E R23, desc[UR6][R8.64+-0xc] ;  /* 0xfffff40608177981 */ /* 0x000f68000c1e1900 */
[----:B-----5:R5:W-:Y:S04]  /*1320*/  STG.E desc[UR6][R4.64+-0xc], R23 ;  /* 0xfffff41704007986 */ /* 0x020be8000c101906 */
[----:B0-----:R-:W2:Y:S04]  /*1330*/  LDG.E R11, desc[UR6][R8.64+-0x8] ;  /* 0xfffff806080b7981 */ /* 0x001ea8000c1e1900 */
[----:B--2---:R0:W-:Y:S04]  /*1340*/  STG.E desc[UR6][R4.64+-0x8], R11 ;  /* 0xfffff80b04007986 */ /* 0x0041e8000c101906 */
[----:B-1----:R-:W2:Y:S04]  /*1350*/  LDG.E R13, desc[UR6][R8.64+-0x4] ;  /* 0xfffffc06080d7981 */ /* 0x002ea8000c1e1900 */
[----:B--2---:R1:W-:Y:S04]  /*1360*/  STG.E desc[UR6][R4.64+-0x4], R13 ;  /* 0xfffffc0d04007986 */ /* 0x0043e8000c101906 */
[----:B------:R-:W2:Y:S04]  /*1370*/  LDG.E R17, desc[UR6][R8.64] ;  /* 0x0000000608117981 */ /* 0x000ea8000c1e1900 */
[----:B--2---:R2:W-:Y:S04]  /*1380*/  STG.E desc[UR6][R4.64], R17 ;  /* 0x0000001104007986 */ /* 0x0045e8000c101906 */
[----:B---3--:R-:W3:Y:S04]  /*1390*/  LDG.E R19, desc[UR6][R8.64+0x4] ;  /* 0x0000040608137981 */ /* 0x008ee8000c1e1900 */
[----:B---3--:R3:W-:Y:S04]  /*13a0*/  STG.E desc[UR6][R4.64+0x4], R19 ;  /* 0x0000041304007986 */ /* 0x0087e8000c101906 */
[----:B----4-:R-:W4:Y:S04]  /*13b0*/  LDG.E R21, desc[UR6][R8.64+0x8] ;  /* 0x0000080608157981 */ /* 0x010f28000c1e1900 */
[----:B----4-:R-:W-:Y:S04]  /*13c0*/  STG.E desc[UR6][R4.64+0x8], R21 ;  /* 0x0000081504007986 */ /* 0x010fe8000c101906 */
[----:B-----5:R-:W4:Y:S04]  /*13d0*/  LDG.E R23, desc[UR6][R8.64+0xc] ;  /* 0x00000c0608177981 */ /* 0x020f28000c1e1900 */
[----:B----4-:R-:W-:Y:S04]  /*13e0*/  STG.E desc[UR6][R4.64+0xc], R23 ;  /* 0x00000c1704007986 */ /* 0x010fe8000c101906 */
[----:B0-----:R-:W4:Y:S04]  /*13f0*/  LDG.E R11, desc[UR6][R8.64+0x10] ;  /* 0x00001006080b7981 */ /* 0x001f28000c1e1900 */
[----:B----4-:R0:W-:Y:S04]  /*1400*/  STG.E desc[UR6][R4.64+0x10], R11 ;  /* 0x0000100b04007986 */ /* 0x0101e8000c101906 */
[----:B-1----:R-:W4:Y:S04]  /*1410*/  LDG.E R13, desc[UR6][R8.64+0x14] ;  /* 0x00001406080d7981 */ /* 0x002f28000c1e1900 */
[----:B----4-:R1:W-:Y:S04]  /*1420*/  STG.E desc[UR6][R4.64+0x14], R13 ;  /* 0x0000140d04007986 */ /* 0x0103e8000c101906 */
[----:B--2---:R-:W2:Y:S04]  /*1430*/  LDG.E R17, desc[UR6][R8.64+0x18] ;  /* 0x0000180608117981 */ /* 0x004ea8000c1e1900 */
[----:B--2---:R1:W-:Y:S04]  /*1440*/  STG.E desc[UR6][R4.64+0x18], R17 ;  /* 0x0000181104007986 */ /* 0x0043e8000c101906 */
[----:B---3--:R-:W2:Y:S01]  /*1450*/  LDG.E R19, desc[UR6][R8.64+0x1c] ;  /* 0x00001c0608137981 */ /* 0x008ea2000c1e1900 */
[----:B------:R-:W-:Y:S01]  /*1460*/  VIADD R10, R10, 0x10 ;  /* 0x000000100a0a7836 */ /* 0x000fe20000000000 */
[----:B------:R-:W-:-:S02]  /*1470*/  IADD3 R18, P3, PT, R8, 0x40, RZ ;  /* 0x0000004008127810 */ /* 0x000fc40007f7e0ff */
[----:B------:R-:W-:Y:S02]  /*1480*/  IADD3 R12, P4, PT, R4, 0x40, RZ ;  /* 0x00000040040c7810 */ /* 0x000fe40007f9e0ff */
[----:B------:R-:W-:Y:S02]  /*1490*/  ISETP.NE.AND P2, PT, R10, RZ, PT ;  /* 0x000000ff0a00720c */ /* 0x000fe40003f45270 */
[----:B0-----:R-:W-:Y:S02]  /*14a0*/  IADD3.X R11, PT, PT, RZ, R9, RZ, P3, !PT ;  /* 0x00000009ff0b7210 */ /* 0x001fe40001ffe4ff */
[----:B------:R-:W-:Y:S01]  /*14b0*/  IADD3.X R21, PT, PT, RZ, R5, RZ, P4, !PT ;  /* 0x00000005ff157210 */ /* 0x000fe200027fe4ff */
[----:B--2---:R1:W-:Y:S08]  /*14c0*/  STG.E desc[UR6][R4.64+0x1c], R19 ;  /* 0x00001c1304007986 */ /* 0x0043f0000c101906 */
[----:B------:R-:W-:Y:S05]  /*14d0*/  @P2 BRA `(.L_x_14) ;  /* 0xfffffffc00542947 */ /* 0x000fea000383ffff */
[----:B------:R-:W-:-:S07]  /*14e0*/  MOV R9, R6 ;  /* 0x0000000600097202 */ /* 0x000fce0000000f00 */
.L_x_13:
[----:B------:R-:W-:-:S13]  /*14f0*/  ISETP.NE.AND P2, PT, R16, RZ, PT ;  /* 0x000000ff1000720c */ /* 0x000fda0003f45270 */
[----:B------:R-:W-:Y:S05]  /*1500*/  @!P2 BRA `(.L_x_12) ;  /* 0x00000004001ca947 */ /* 0x000fea0003800000 */
[----:B-1----:R-:W0:Y:S01]  /*1510*/  LDC.64 R4, c[0x4][0x48] ;  /* 0x01001200ff047b82 */ /* 0x002e220000000a00 */
[----:B------:R-:W-:Y:S01]  /*1520*/  ISETP.NE.AND P2, PT, R15, RZ, PT ;  /* 0x000000ff0f00720c */ /* 0x000fe20003f45270 */
[----:B0-----:R-:W-:Y:S01]  /*1530*/  IMAD.WIDE.U32 R4, R7, 0x208, R4 ;  /* 0x0000020807047825 */ /* 0x001fe200078e0004 */
[----:B------:R-:W-:Y:S11]  /*1540*/  @!P0 BRA `(.L_x_15) ;  /* 0x0000000000688947 */ /* 0x000ff60003800000 */
[----:B------:R-:W-:Y:S01]  /*1550*/  IMAD.WIDE.U32 R10, R9, 0x4, R4 ;  /* 0x00000004090a7825 */ /* 0x000fe200078e0004 */
[----:B------:R-:W0:Y:S04]  /*1560*/  LDC.64 R18, c[0x0][0x380] ;  /* 0x0000e000ff127b82 */ /* 0x000e280000000a00 */
[----:B------:R-:W2:Y:S01]  /*1570*/  LDG.E R17, desc[UR6][R10.64] ;  /* 0x000000060a117981 */ /* 0x000ea2000c1e1900 */
[----:B------:R-:W-:-:S04]  /*1580*/  IMAD.IADD R13, R0, 0x1, R9 ;  /* 0x00000001000d7824 */ /* 0x000fc800078e0209 */
[----:B0-----:R-:W-:Y:S02]  /*1590*/  IMAD.WIDE.U32 R18, R13, 0x4, R18 ;  /* 0x000000040d127825 */ /* 0x001fe400078e0012 */
[----:B------:R-:W0:Y:S03]  /*15a0*/  LDC.64 R12, c[0x0][0x380] ;  /* 0x0000e000ff0c7b82 */ /* 0x000e260000000a00 */
[----:B--2---:R1:W-:Y:S04]  /*15b0*/  STG.E desc[UR6][R18.64], R17 ;  /* 0x0000001112007986 */ /* 0x0043e8000c101906 */
[----:B------:R-:W2:Y:S01]  /*15c0*/  LDG.E R21, desc[UR6][R10.64+0x4] ;  /* 0x000004060a157981 */ /* 0x000ea2000c1e1900 */
[----:B------:R-:W-:-:S04]  /*15d0*/  IADD3 R8, P3, PT, R0, R9, RZ ;  /* 0x0000000900087210 */ /* 0x000fc80007f7e0ff */
[----:B------:R-:W-:Y:S02]  /*15e0*/  IADD3.X R20, PT, PT, RZ, RZ, RZ, P3, !PT ;  /* 0x000000ffff147210 */ /* 0x000fe40001ffe4ff */
[----:B0-----:R-:W-:-:S04]  /*15f0*/  LEA R12, P3, R8, R12, 0x2 ;  /* 0x0000000c080c7211 */ /* 0x001fc800078610ff */
[----:B------:R-:W-:-:S05]  /*1600*/  LEA.HI.X R13, R8, R13, R20, 0x2, P3 ;  /* 0x0000000d080d7211 */ /* 0x000fca00018f1414 */
[----:B--2---:R0:W-:Y:S04]  /*1610*/  STG.E desc[UR6][R12.64+0x4], R21 ;  /* 0x000004150c007986 */ /* 0x0041e8000c101906 */
[----:B------:R-:W2:Y:S04]  /*1620*/  LDG.E R23, desc[UR6][R10.64+0x8] ;  /* 0x000008060a177981 */ /* 0x000ea8000c1e1900 */
[----:B--2---:R2:W-:Y:S04]  /*1630*/  STG.E desc[UR6][R12.64+0x8], R23 ;  /* 0x000008170c007986 */ /* 0x0045e8000c101906 */
[----:B------:R-:W3:Y:S04]  /*1640*/  LDG.E R25, desc[UR6][R10.64+0xc] ;  /* 0x00000c060a197981 */ /* 0x000ee8000c1e1900 */
[----:B---3--:R2:W-:Y:S04]  /*1650*/  STG.E desc[UR6][R12.64+0xc], R25 ;  /* 0x00000c190c007986 */ /* 0x0085e8000c101906 */
[----:B-1----:R-:W3:Y:S04]  /*1660*/  LDG.E R17, desc[UR6][R10.64+0x10] ;  /* 0x000010060a117981 */ /* 0x002ee8000c1e1900 */
[----:B---3--:R2:W-:Y:S04]  /*1670*/  STG.E desc[UR6][R12.64+0x10], R17 ;  /* 0x000010110c007986 */ /* 0x0085e8000c101906 */
[----:B------:R-:W3:Y:S04]  /*1680*/  LDG.E R19, desc[UR6][R10.64+0x14] ;  /* 0x000014060a137981 */ /* 0x000ee8000c1e1900 */
[----:B---3--:R2:W-:Y:S04]  /*1690*/  STG.E desc[UR6][R12.64+0x14], R19 ;  /* 0x000014130c007986 */ /* 0x0085e8000c101906 */
[----:B------:R-:W3:Y:S04]  /*16a0*/  LDG.E R27, desc[UR6][R10.64+0x18] ;  /* 0x000018060a1b7981 */ /* 0x000ee8000c1e1900 */
[----:B---3--:R2:W-:Y:S04]  /*16b0*/  STG.E desc[UR6][R12.64+0x18], R27 ;  /* 0x0000181b0c007986 */ /* 0x0085e8000c101906 */
[----:B0-----:R-:W3:Y:S01]  /*16c0*/  LDG.E R21, desc[UR6][R10.64+0x1c] ;  /* 0x00001c060a157981 */ /* 0x001ee2000c1e1900 */
[----:B------:R-:W-:-:S03]  /*16d0*/  IADD3 R9, PT, PT, R9, 0x8, RZ ;  /* 0x0000000809097810 */ /* 0x000fc60007ffe0ff */
[----:B---3--:R2:W-:Y:S04]  /*16e0*/  STG.E desc[UR6][R12.64+0x1c], R21 ;  /* 0x00001c150c007986 */ /* 0x0085e8000c101906 */
.L_x_15:
[----:B------:R-:W-:Y:S05]  /*16f0*/  @!P2 BRA `(.L_x_12) ;  /* 0x0000000000a0a947 */ /* 0x000fea0003800000 */
[----:B------:R-:W-:Y:S01]  /*1700*/  ISETP.NE.AND P2, PT, R14, RZ, PT ;  /* 0x000000ff0e00720c */ /* 0x000fe20003f45270 */
[----:B------:R-:W-:-:S12]  /*1710*/  @!P1 BRA `(.L_x_16) ;  /* 0x0000000000489947 */ /* 0x000fd80003800000 */
[----:B------:R-:W-:Y:S01]  /*1720*/  IMAD.WIDE.U32 R10, R9, 0x4, R4 ;  /* 0x00000004090a7825 */ /* 0x000fe200078e0004 */
[----:B--2---:R-:W0:Y:S04]  /*1730*/  LDC.64 R12, c[0x0][0x380] ;  /* 0x0000e000ff0c7b82 */ /* 0x004e280000000a00 */
[----:B------:R-:W2:Y:S01]  /*1740*/  LDG.E R17, desc[UR6][R10.64] ;  /* 0x000000060a117981 */ /* 0x000ea2000c1e1900 */
[----:B------:R-:W-:-:S05]  /*1750*/  IADD3 R19, PT, PT, R0, R9, RZ ;  /* 0x0000000900137210 */ /* 0x000fca0007ffe0ff */
[----:B0-----:R-:W-:Y:S02]  /*1760*/  IMAD.WIDE.U32 R18, R19, 0x4, R12 ;  /* 0x0000000413127825 */ /* 0x001fe400078e000c */
[----:B------:R-:W0:Y:S03]  /*1770*/  LDC.64 R12, c[0x0][0x380] ;  /* 0x0000e000ff0c7b82 */ /* 0x000e260000000a00 */
[----:B--2---:R1:W-:Y:S04]  /*1780*/  STG.E desc[UR6][R18.64], R17 ;  /* 0x0000001112007986 */ /* 0x0043e8000c101906 */
[----:B------:R-:W2:Y:S01]  /*1790*/  LDG.E R21, desc[UR6][R10.64+0x4] ;  /* 0x000004060a157981 */ /* 0x000ea2000c1e1900 */
[----:B------:R-:W-:-:S05]  /*17a0*/  IADD3 R8, P3, PT, R0, R9, RZ ;  /* 0x0000000900087210 */ /* 0x000fca0007f7e0ff */
[----:B------:R-:W-:Y:S01]  /*17b0*/  IMAD.X R20, RZ, RZ, RZ, P3 ;  /* 0x000000ffff147224 */ /* 0x000fe200018e06ff */
[----:B0-----:R-:W-:-:S04]  /*17c0*/  LEA R12, P3, R8, R12, 0x2 ;  /* 0x0000000c080c7211 */ /* 0x001fc800078610ff */
[----:B------:R-:W-:-:S05]  /*17d0*/  LEA.HI.X R13, R8, R13, R20, 0x2, P3 ;  /* 0x0000000d080d7211 */ /* 0x000fca00018f1414 */
[----:B--2---:R1:W-:Y:S04]  /*17e0*/  STG.E desc[UR6][R12.64+0x4], R21 ;  /* 0x000004150c007986 */ /* 0x0043e8000c101906 */
[----:B------:R-:W2:Y:S04]  /*17f0*/  LDG.E R23, desc[UR6][R10.64+0x8] ;  /* 0x000008060a177981 */ /* 0x000ea8000c1e1900 */
[----:B--2---:R1:W-:Y:S04]  /*1800*/  STG.E desc[UR6][R12.64+0x8], R23 ;  /* 0x000008170c007986 */ /* 0x0043e8000c101906 */
[----:B------:R-:W2:Y:S01]  /*1810*/  LDG.E R25, desc[UR6][R10.64+0xc] ;  /* 0x00000c060a197981 */ /* 0x000ea2000c1e1900 */
[----:B------:R-:W-:-:S03]  /*1820*/  IADD3 R9, PT, PT, R9, 0x4, RZ ;  /* 0x0000000409097810 */ /* 0x000fc60007ffe0ff */
[----:B--2---:R1:W-:Y:S04]  /*1830*/  STG.E desc[UR6][R12.64+0xc], R25 ;  /* 0x00000c190c007986 */ /* 0x0043e8000c101906 */
.L_x_16:
[----:B------:R-:W-:Y:S05]  /*1840*/  @!P2 BRA `(.L_x_12) ;  /* 0x00000000004ca947 */ /* 0x000fea0003800000 */
[----:B------:R-:W-:Y:S01]  /*1850*/  IMAD.WIDE.U32 R4, R9, 0x4, R4 ;  /* 0x0000000409047825 */ /* 0x000fe200078e0004 */
[----:B------:R-:W0:Y:S04]  /*1860*/  LDC.64 R10, c[0x0][0x380] ;  /* 0x0000e000ff0a7b82 */ /* 0x000e280000000a00 */
[----:B-12---:R-:W2:Y:S01]  /*1870*/  LDG.E R13, desc[UR6][R4.64] ;  /* 0x00000006040d7981 */ /* 0x006ea2000c1e1900 */
[----:B------:R-:W-:Y:S02]  /*1880*/  IADD3 R17, PT, PT, R0, R9, RZ ;  /* 0x0000000900117210 */ /* 0x000fe40007ffe0ff */
[----:B------:R-:W-:-:S03]  /*1890*/  ISETP.NE.AND P2, PT, R14, 0x1, PT ;  /* 0x000000010e00780c */ /* 0x000fc60003f45270 */
[----:B0-----:R-:W-:-:S05]  /*18a0*/  IMAD.WIDE.U32 R10, R17, 0x4, R10 ;  /* 0x00000004110a7825 */ /* 0x001fca00078e000a */
[----:B--2---:R0:W-:Y:S05]  /*18b0*/  STG.E desc[UR6][R10.64], R13 ;  /* 0x0000000d0a007986 */ /* 0x0041ea000c101906 */
[----:B------:R-:W-:Y:S05]  /*18c0*/  @!P2 BRA `(.L_x_12) ;  /* 0x00000000002ca947 */ /* 0x000fea0003800000 */
[----:B0-----:R-:W2:Y:S01]  /*18d0*/  LDG.E R13, desc[UR6][R4.64+0x4] ;  /* 0x00000406040d7981 */ /* 0x001ea2000c1e1900 */
[----:B------:R-:W0:Y:S01]  /*18e0*/  LDC.64 R10, c[0x0][0x380] ;  /* 0x0000e000ff0a7b82 */ /* 0x000e220000000a00 */
[----:B------:R-:W-:-:S04]  /*18f0*/  IADD3 R0, P2, PT, R0, R9, RZ ;  /* 0x0000000900007210 */ /* 0x000fc80007f5e0ff */
[----:B------:R-:W-:Y:S02]  /*1900*/  IADD3.X R8, PT, PT, RZ, RZ, RZ, P2, !PT ;  /* 0x000000ffff087210 */ /* 0x000fe400017fe4ff */
[----:B0-----:R-:W-:-:S04]  /*1910*/  LEA R10, P2, R0, R10, 0x2 ;  /* 0x0000000a000a7211 */ /* 0x001fc800078410ff */
[----:B------:R-:W-:Y:S02]  /*1920*/  LEA.HI.X R11, R0, R11, R8, 0x2, P2 ;  /* 0x0000000b000b7211 */ /* 0x000fe400010f1408 */
[----:B------:R-:W-:-:S03]  /*1930*/  ISETP.NE.AND P2, PT, R14, 0x2, PT ;  /* 0x000000020e00780c */ /* 0x000fc60003f45270 */
[----:B--2---:R3:W-:Y:S10]  /*1940*/  STG.E desc[UR6][R10.64+0x4], R13 ;  /* 0x0000040d0a007986 */ /* 0x0047f4000c101906 */
[----:B------:R-:W-:Y:S05]  /*1950*/  @!P2 BRA `(.L_x_12) ;  /* 0x000000000008a947 */ /* 0x000fea0003800000 */
[----:B------:R-:W2:Y:S04]  /*1960*/  LDG.E R5, desc[UR6][R4.64+0x8] ;  /* 0x0000080604057981 */ /* 0x000ea8000c1e1900 */
[----:B--2---:R4:W-:Y:S02]  /*1970*/  STG.E desc[UR6][R10.64+0x8], R5 ;  /* 0x000008050a007986 */ /* 0x0049e4000c101906 */
.L_x_12:
[----:B------:R-:W-:-:S05]  /*1980*/  VIADD R7, R7, 0x1 ;  /* 0x0000000107077836 */ /* 0x000fca0000000000 */
[----:B------:R-:W-:-:S13]  /*1990*/  ISETP.NE.AND P2, PT, R7, UR8, PT ;  /* 0x0000000807007c0c */ /* 0x000fda000bf45270 */
[----:B------:R-:W-:Y:S05]  /*19a0*/  @!P2 BRA `(.L_x_10) ;  /* 0x0000000800d0a947 */ /* 0x000fea0003800000 */
[----:B------:R-:W-:Y:S05]  /*19b0*/  BRA `(.L_x_17) ;  /* 0xfffffff400c07947 */ /* 0x000fea000383ffff */
.L_x_11:
[----:B------:R-:W-:Y:S01]  /*19c0*/  UISETP.GE.U32.AND UP0, UPT, UR8, 0x4, UPT ;  /* 0x000000040800788c */ /* 0x000fe2000bf06070 */
[----:B------:R-:W-:Y:S01]  /*19d0*/  HFMA2 R0, -RZ, RZ, 0, 0 ;  /* 0x00000000ff007431 */ /* 0x000fe200000001ff */
[----:B------:R-:W-:-:S07]  /*19e0*/  ULOP3.LUT UR5, UR8, 0x3, URZ, 0xc0, !UPT ;  /* 0x0000000308057892 */ /* 0x000fce000f8ec0ff */
[----:B------:R-:W-:Y:S05]  /*19f0*/  BRA.U !UP0, `(.L_x_18) ;  /* 0x0000000908807547 */ /* 0x000fea000b800000 */
[----:B------:R-:W-:Y:S01]  /*1a00*/  ULOP3.LUT UR4, UR8, 0x7ffffffc, URZ, 0xc0, !UPT ;  /* 0x7ffffffc08047892 */ /* 0x000fe2000f8ec0ff */
[----:B------:R-:W-:-:S03]  /*1a10*/  MOV R3, RZ ;  /* 0x000000ff00037202 */ /* 0x000fc60000000f00 */
[----:B------:R-:W-:Y:S02]  /*1a20*/  UISETP.GT.AND UP0, UPT, UR4, URZ, UPT ;  /* 0x000000ff0400728c */ /* 0x000fe4000bf04270 */
[----:B------:R-:W-:-:S07]  /*1a30*/  MOV R0, UR4 ;  /* 0x0000000400007c02 */ /* 0x000fce0008000f00 */
[----:B------:R-:W-:Y:S05]  /*1a40*/  BRA.U !UP0, `(.L_x_19) ;  /* 0x0000000908107547 */ /* 0x000fea000b800000 */
[----:B------:R-:W-:Y:S02]  /*1a50*/  IADD3 R2, PT, PT, R0, -R3, RZ ;  /* 0x8000000300027210 */ /* 0x000fe40007ffe0ff */
[----:B------:R-:W-:Y:S02]  /*1a60*/  PLOP3.LUT P0, PT, PT, PT, PT, 0x80, 0x8 ;  /* 0x000000000008781c */ /* 0x000fe40003f0f070 */
[----:B------:R-:W-:-:S13]  /*1a70*/  ISETP.GT.AND P1, PT, R2, 0xc, PT ;  /* 0x0000000c0200780c */ /* 0x000fda0003f24270 */
[----:B------:R-:W-:Y:S05]  /*1a80*/  @!P1 BRA `(.L_x_20) ;  /* 0x0000000400489947 */ /* 0x000fea0003800000 */
[----:B------:R-:W-:Y:S01]  /*1a90*/  PLOP3.LUT P0, PT, PT, PT, PT, 0x8, 0x80 ;  /* 0x000000000080781c */ /* 0x000fe20003f0e170 */
[----:B------:R-:W-:-:S12]  /*1aa0*/  VIADD R2, R0, 0xfffffff4 ;  /* 0xfffffff400027836 */ /* 0x000fd80000000000 */
.L_x_21:
[----:B------:R-:W0:Y:S08]  /*1ab0*/  LDC.64 R6, c[0x0][0x388] ;  /* 0x0000e200ff067b82 */ /* 0x000e300000000a00 */
[----:B------:R-:W1:Y:S01]  /*1ac0*/  LDC.64 R4, c[0x4][0x40] ;  /* 0x01001000ff047b82 */ /* 0x000e620000000a00 */
[----:B0-----:R-:W-:-:S05]  /*1ad0*/  IMAD.WIDE.U32 R8, R3, 0x8, R6 ;  /* 0x0000000803087825 */ /* 0x001fca00078e0006 */
[----:B------:R-:W2:Y:S01]  /*1ae0*/  LDG.E.64 R10, desc[UR6][R8.64] ;  /* 0x00000006080a7981 */ /* 0x000ea2000c1e1b00 */
[----:B-1----:R-:W-:-:S05]  /*1af0*/  IMAD.WIDE.U32 R16, R3, 0x8, R4 ;  /* 0x0000000803107825 */ /* 0x002fca00078e0004 */
[----:B------:R-:W2:Y:S02]  /*1b00*/  LDG.E.64 R12, desc[UR6][R16.64] ;  /* 0x00000006100c7981 */ /* 0x000ea4000c1e1b00 */
[----:B--2---:R-:W-:Y:S02]  /*1b10*/  DSETP.GT.AND P1, PT, R10, R12, PT ;  /* 0x0000000c0a00722a */ /* 0x004fe40003f24000 */
[----:B------:R-:W2:-:S12]  /*1b20*/  LDG.E.64 R10, desc[UR6][R8.64+0x8] ;  /* 0x00000806080a7981 */ /* 0x000e98000c1e1b00 */
[----:B------:R0:W-:Y:S04]  /*1b30*/  @P1 STG.E.64 desc[UR6][R8.64], R12 ;  /* 0x0000000c08001986 */ /* 0x0001e8000c101b06 */
[----:B------:R-:W2:Y:S02]  /*1b40*/  LDG.E.64 R14, desc[UR6][R16.64+0x8] ;  /* 0x00000806100e7981 */ /* 0x000ea4000c1e1b00 */
[----:B--2---:R-:W-:Y:S02]  /*1b50*/  DSETP.GT.AND P1, PT, R10, R14, PT ;  /* 0x0000000e0a00722a */ /* 0x004fe40003f24000 */
[----:B------:R-:W2:-:S12]  /*1b60*/  LDG.E.64 R10, desc[UR6][R8.64+0x10] ;  /* 0x00001006080a7981 */ /* 0x000e98000c1e1b00 */
[----:B------:R1:W-:Y:S04]  /*1b70*/  @P1 STG.E.64 desc[UR6][R8.64+0x8], R14 ;  /* 0x0000080e08001986 */ /* 0x0003e8000c101b06 */
[----:B------:R-:W2:Y:S02]  /*1b80*/  LDG.E.64 R18, desc[UR6][R16.64+0x10] ;  /* 0x0000100610127981 */ /* 0x000ea4000c1e1b00 */
[----:B--2---:R-:W-:Y:S02]  /*1b90*/  DSETP.GT.AND P1, PT, R10, R18, PT ;  /* 0x000000120a00722a */ /* 0x004fe40003f24000 */
[----:B------:R-:W2:-:S12]  /*1ba0*/  LDG.E.64 R10, desc[UR6][R8.64+0x18] ;  /* 0x00001806080a7981 */ /* 0x000e98000c1e1b00 */
[----:B------:R-:W-:Y:S04]  /*1bb0*/  @P1 STG.E.64 desc[UR6][R8.64+0x10], R18 ;  /* 0x0000101208001986 */ /* 0x000fe8000c101b06 */
[----:B------:R-:W2:Y:S01]  /*1bc0*/  LDG.E.64 R20, desc[UR6][R16.64+0x18] ;  /* 0x0000180610147981 */ /* 0x000ea2000c1e1b00 */
[----:B0-----:R-:W-:Y:S01]  /*1bd0*/  IADD3 R13, PT, PT, R3, 0x4, RZ ;  /* 0x00000004030d7810 */ /* 0x001fe20007ffe0ff */
[----:B--2---:R-:W-:-:S04]  /*1be0*/  DSETP.GT.AND P1, PT, R10, R20, PT ;  /* 0x000000140a00722a */ /* 0x004fc80003f24000 */
[----:B------:R-:W-:-:S04]  /*1bf0*/  IMAD.WIDE.U32 R10, R13, 0x8, R6 ;  /* 0x000000080d0a7825 */ /* 0x000fc800078e0006 */
[----:B------:R-:W-:-:S06]  /*1c00*/  IMAD.WIDE.U32 R12, R13, 0x8, R4 ;  /* 0x000000080d0c7825 */ /* 0x000fcc00078e0004 */
[----:B------:R0:W-:Y:S04]  /*1c10*/  @P1 STG.E.64 desc[UR6][R8.64+0x18], R20 ;  /* 0x0000181408001986 */ /* 0x0001e8000c101b06 */
[----:B-1----:R-:W2:Y:S04]  /*1c20*/  LDG.E.64 R14, desc[UR6][R10.64] ;  /* 0x000000060a0e7981 */ /* 0x002ea8000c1e1b00 */
[----:B------:R-:W2:Y:S04]  /*1c30*/  LDG.E.64 R22, desc[UR6][R12.64] ;  /* 0x000000060c167981 */ /* 0x000ea8000c1e1b00 */
[----:B0-----:R-:W3:Y:S01]  /*1c40*/  LDG.E.64 R8, desc[UR6][R10.64+0x18] ;  /* 0x000018060a087981 */ /* 0x001ee2000c1e1b00 */
[----:B--2---:R-:W-:-:S03]  /*1c50*/  DSETP.GT.AND P1, PT, R14, R22, PT ;  /* 0x000000160e00722a */ /* 0x004fc60003f24000 */
[----:B------:R-:W2:Y:S11]  /*1c60*/  LDG.E.64 R14, desc[UR6][R10.64+0x8] ;  /* 0x000008060a0e7981 */ /* 0x000eb6000c1e1b00 */
[----:B------:R-:W-:Y:S04]  /*1c70*/  @P1 STG.E.64 desc[UR6][R10.64], R22 ;  /* 0x000000160a001986 */ /* 0x000fe8000c101b06 */
[----:B------:R-:W2:Y:S02]  /*1c80*/  LDG.E.64 R16, desc[UR6][R12.64+0x8] ;  /* 0x000008060c107981 */ /* 0x000ea4000c1e1b00 */
[----:B--2---:R-:W-:-:S02]  /*1c90*/  DSETP.GT.AND P1, PT, R14, R16, PT ;  /* 0x000000100e00722a */ /* 0x004fc40003f24000 */
[----:B------:R-:W2:-:S12]  /*1ca0*/  LDG.E.64 R14, desc[UR6][R10.64+0x10] ;  /* 0x000010060a0e7981 */ /* 0x000e98000c1e1b00 */
[----:B------:R0:W-:Y:S04]  /*1cb0*/  @P1 STG.E.64 desc[UR6][R10.64+0x8], R16 ;  /* 0x000008100a001986 */ /* 0x0001e8000c101b06 */
[----:B------:R-:W2:Y:S02]  /*1cc0*/  LDG.E.64 R18, desc[UR6][R12.64+0x10] ;  /* 0x000010060c127981 */ /* 0x000ea4000c1e1b00 */
[----:B--2---:R-:W-:-:S14]  /*1cd0*/  DSETP.GT.AND P1, PT, R14, R18, PT ;  /* 0x000000120e00722a */ /* 0x004fdc0003f24000 */
[----:B------:R-:W-:Y:S04]  /*1ce0*/  @P1 STG.E.64 desc[UR6][R10.64+0x10], R18 ;  /* 0x000010120a001986 */ /* 0x000fe8000c101b06 */
[----:B------:R-:W3:Y:S01]  /*1cf0*/  LDG.E.64 R20, desc[UR6][R12.64+0x18] ;  /* 0x000018060c147981 */ /* 0x000ee2000c1e1b00 */
[----:B------:R-:W-:Y:S01]  /*1d00*/  IADD3 R15, PT, PT, R3, 0x8, RZ ;  /* 0x00000008030f7810 */ /* 0x000fe20007ffe0ff */
[----:B---3--:R-:W-:-:S04]  /*1d10*/  DSETP.GT.AND P1, PT, R8, R20, PT ;  /* 0x000000140800722a */ /* 0x008fc80003f24000 */
[----:B------:R-:W-:-:S04]  /*1d20*/  IMAD.WIDE.U32 R8, R15, 0x8, R6 ;  /* 0x000000080f087825 */ /* 0x000fc800078e0006 */
[----:B------:R-:W-:-:S06]  /*1d30*/  IMAD.WIDE.U32 R14, R15, 0x8, R4 ;  /* 0x000000080f0e7825 */ /* 0x000fcc00078e0004 */
[----:B------:R1:W-:Y:S04]  /*1d40*/  @P1 STG.E.64 desc[UR6][R10.64+0x18], R20 ;  /* 0x000018140a001986 */ /* 0x0003e8000c101b06 */
[----:B0-----:R-:W2:Y:S04]  /*1d50*/  LDG.E.64 R16, desc[UR6][R8.64] ;  /* 0x0000000608107981 */ /* 0x001ea8000c1e1b00 */
[----:B------:R-:W2:Y:S04]  /*1d60*/  LDG.E.64 R22, desc[UR6][R14.64] ;  /* 0x000000060e167981 */ /* 0x000ea8000c1e1b00 */
[----:B------:R-:W3:Y:S04]  /*1d70*/  LDG.E.64 R12, desc[UR6][R8.64+0x10] ;  /* 0x00001006080c7981 */ /* 0x000ee8000c1e1b00 */
[----:B-1----:R-:W4:Y:S01]  /*1d80*/  LDG.E.64 R10, desc[UR6][R8.64+0x18] ;  /* 0x00001806080a7981 */ /* 0x002f22000c1e1b00 */
[----:B--2---:R-:W-:-:S03]  /*1d90*/  DSETP.GT.AND P1, PT, R16, R22, PT ;  /* 0x000000161000722a */ /* 0x004fc60003f24000 */
[----:B------:R-:W2:Y:S11]  /*1da0*/  LDG.E.64 R16, desc[UR6][R8.64+0x8] ;  /* 0x0000080608107981 */ /* 0x000eb6000c1e1b00 */
[----:B------:R-:W-:Y:S04]  /*1db0*/  @P1 STG.E.64 desc[UR6][R8.64], R22 ;  /* 0x0000001608001986 */ /* 0x000fe8000c101b06 */
[----:B------:R-:W2:Y:S02]  /*1dc0*/  LDG.E.64 R18, desc[UR6][R14.64+0x8] ;  /* 0x000008060e127981 */ /* 0x000ea4000c1e1b00 */
[----:B--2---:R-:W-:-:S14]  /*1dd0*/  DSETP.GT.AND P1, PT, R16, R18, PT ;  /* 0x000000121000722a */ /* 0x004fdc0003f24000 */
[----:B------:R0:W-:Y:S04]  /*1de0*/  @P1 STG.E.64 desc[UR6][R8.64+0x8], R18 ;  /* 0x0000081208001986 */ /* 0x0001e8000c101b06 */
[----:B------:R-:W3:Y:S02]  /*1df0*/  LDG.E.64 R16, desc[UR6][R14.64+0x10] ;  /* 0x000010060e107981 */ /* 0x000ee4000c1e1b00 */
[----:B---3--:R-:W-:-:S14]  /*1e00*/  DSETP.GT.AND P1, PT, R12, R16, PT ;  /* 0x000000100c00722a */ /* 0x008fdc0003f24000 */
[----:B------:R1:W-:Y:S04]  /*1e10*/  @P1 STG.E.64 desc[UR6][R8.64+0x10], R16 ;  /* 0x0000101008001986 */ /* 0x0003e8000c101b06 */
[----:B------:R-:W4:Y:S02]  /*1e20*/  LDG.E.64 R12, desc[UR6][R14.64+0x18] ;  /* 0x000018060e0c7981 */ /* 0x000f24000c1e1b00 */
[----:B----4-:R-:W-:Y:S01]  /*1e30*/  DSETP.GT.AND P1, PT, R10, R12, PT ;  /* 0x0000000c0a00722a */ /* 0x010fe20003f24000 */
[----:B------:R-:W-:-:S05]  /*1e40*/  IADD3 R11, PT, PT, R3, 0xc, RZ ;  /* 0x0000000c030b7810 */ /* 0x000fca0007ffe0ff */
[----:B------:R-:W-:-:S04]  /*1e50*/  IMAD.WIDE.U32 R6, R11, 0x8, R6 ;  /* 0x000000080b067825 */ /* 0x000fc800078e0006 */
[----:B------:R-:W-:-:S04]  /*1e60*/  IMAD.WIDE.U32 R10, R11, 0x8, R4 ;  /* 0x000000080b0a7825 */ /* 0x000fc800078e0004 */
[----:B------:R2:W-:Y:S04]  /*1e70*/  @P1 STG.E.64 desc[UR6][R8.64+0x18], R12 ;  /* 0x0000180c08001986 */ /* 0x0005e8000c101b06 */
[----:B------:R-:W3:Y:S04]  /*1e80*/  LDG.E.64 R4, desc[UR6][R6.64] ;  /* 0x0000000606047981 */ /* 0x000ee8000c1e1b00 */
[----:B0-----:R-:W3:Y:S02]  /*1e90*/  LDG.E.64 R18, desc[UR6][R10.64] ;  /* 0x000000060a127981 */ /* 0x001ee4000c1e1b00 */
[----:B---3--:R-:W-:-:S02]  /*1ea0*/  DSETP.GT.AND P1, PT, R4, R18, PT ;  /* 0x000000120400722a */ /* 0x008fc40003f24000 */
[----:B------:R-:W3:-:S12]  /*1eb0*/  LDG.E.64 R4, desc[UR6][R6.64+0x8] ;  /* 0x0000080606047981 */ /* 0x000ed8000c1e1b00 */
[----:B------:R0:W-:Y:S04]  /*1ec0*/  @P1 STG.E.64 desc[UR6][R6.64], R18 ;  /* 0x0000001206001986 */ /* 0x0001e8000c101b06 */
[----:B------:R-:W3:Y:S02]  /*1ed0*/  LDG.E.64 R14, desc[UR6][R10.64+0x8] ;  /* 0x000008060a0e7981 */ /* 0x000ee4000c1e1b00 */
[----:B---3--:R-:W-:Y:S02]  /*1ee0*/  DSETP.GT.AND P1, PT, R4, R14, PT ;  /* 0x0000000e0400722a */ /* 0x008fe40003f24000 */
[----:B------:R-:W3:-:S12]  /*1ef0*/  LDG.E.64 R4, desc[UR6][R6.64+0x10] ;  /* 0x0000100606047981 */ /* 0x000ed8000c1e1b00 */
[----:B------:R0:W-:Y:S04]  /*1f00*/  @P1 STG.E.64 desc[UR6][R6.64+0x8], R14 ;  /* 0x0000080e06001986 */ /* 0x0001e8000c101b06 */
[----:B-1----:R-:W3:Y:S02]  /*1f10*/  LDG.E.64 R16, desc[UR6][R10.64+0x10] ;  /* 0x000010060a107981 */ /* 0x002ee4000c1e1b00 */
[----:B---3--:R-:W-:Y:S02]  /*1f20*/  DSETP.GT.AND P1, PT, R4, R16, PT ;  /* 0x000000100400722a */ /* 0x008fe40003f24000 */
[----:B------:R-:W3:-:S12]  /*1f30*/  LDG.E.64 R4, desc[UR6][R6.64+0x18] ;  /* 0x0000180606047981 */ /* 0x000ed8000c1e1b00 */
[----:B------:R0:W-:Y:S04]  /*1f40*/  @P1 STG.E.64 desc[UR6][R6.64+0x10], R16 ;  /* 0x0000101006001986 */ /* 0x0001e8000c101b06 */
[----:B--2---:R-:W3:Y:S01]  /*1f50*/  LDG.E.64 R8, desc[UR6][R10.64+0x18] ;  /* 0x000018060a087981 */ /* 0x004ee2000c1e1b00 */
[----:B------:R-:W-:Y:S01]  /*1f60*/  IADD3 R3, PT, PT, R3, 0x10, RZ ;  /* 0x0000001003037810 */ /* 0x000fe20007ffe0ff */
[----:B---3--:R-:W-:-:S14]  /*1f70*/  DSETP.GT.AND P1, PT, R4, R8, PT ;  /* 0x000000080400722a */ /* 0x008fdc0003f24000 */
[----:B------:R0:W-:Y:S01]  /*1f80*/  @P1 STG.E.64 desc[UR6][R6.64+0x18], R8 ;  /* 0x0000180806001986 */ /* 0x0001e2000c101b06 */
[----:B------:R-:W-:-:S13]  /*1f90*/  ISETP.GE.AND P1, PT, R3, R2, PT ;  /* 0x000000020300720c */ /* 0x000fda0003f26270 */
[----:B0-----:R-:W-:Y:S05]  /*1fa0*/  @!P1 BRA `(.L_x_21) ;  /* 0xfffffff800c09947 */ /* 0x001fea000383ffff */
.L_x_20:
[----:B------:R-:W-:-:S05]  /*1fb0*/  IMAD.IADD R2, R0, 0x1, -R3 ;  /* 0x0000000100027824 */ /* 0x000fca00078e0a03 */
[----:B------:R-:W-:-:S13]  /*1fc0*/  ISETP.GT.AND P1, PT, R2, 0x4, PT ;  /* 0x000000040200780c */ /* 0x000fda0003f24270 */
[----:B------:R-:W-:Y:S05]  /*1fd0*/  @!P1 BRA `(.L_x_22) ;  /* 0x0000000000a49947 */ /* 0x000fea0003800000 */
        /* <DEDUP_REMOVED lines=13> */
[----:B------:R-:W2:Y:S02]  /*20b0*/  LDG.E.64 R18, desc[UR6][R12.64+0x10] ;  /* 0x000010060c127981 */ /* 0x000ea4000c1e1b00 */
[----:B--2---:R-:W-:Y:S02]  /*20c0*/  DSETP.GT.AND P0, PT, R10, R18, PT ;  /* 0x000000120a00722a */ /* 0x004fe40003f04000 */
[----:B------:R-:W2:-:S12]  /*20d0*/  LDG.E.64 R10, desc[UR6][R4.64+0x18] ;  /* 0x00001806040a7981 */ /* 0x000e98000c1e1b00 */
[----:B------:R-:W-:Y:S04]  /*20e0*/  @P0 STG.E.64 desc[UR6][R4.64+0x10], R18 ;  /* 0x0000101204000986 */ /* 0x000fe8000c101b06 */
[----:B------:R-:W2:Y:S01]  /*20f0*/  LDG.E.64 R20, desc[UR6][R12.64+0x18] ;  /* 0x000018060c147981 */ /* 0x000ea2000c1e1b00 */
[----:B------:R-:W-:-:S05]  /*2100*/  IADD3 R3, PT, PT, R3, 0x4, RZ ;  /* 0x0000000403037810 */ /* 0x000fca0007ffe0ff */
[----:B------:R-:W-:Y:S01]  /*2110*/  IMAD.WIDE.U32 R8, R3, 0x8, R8 ;  /* 0x0000000803087825 */ /* 0x000fe200078e0008 */
[----:B--2---:R-:W-:-:S03]  /*2120*/  DSETP.GT.AND P0, PT, R10, R20, PT ;  /* 0x000000140a00722a */ /* 0x004fc60003f04000 */
[----:B------:R-:W-:-:S11]  /*2130*/  IMAD.WIDE.U32 R10, R3, 0x8, R6 ;  /* 0x00000008030a7825 */ /* 0x000fd600078e0006 */
[----:B------:R1:W-:Y:S04]  /*2140*/  @P0 STG.E.64 desc[UR6][R4.64+0x18], R20 ;  /* 0x0000181404000986 */ /* 0x0003e8000c101b06 */
[----:B------:R-:W2:Y:S04]  /*2150*/  LDG.E.64 R6, desc[UR6][R8.64] ;  /* 0x0000000608067981 */ /* 0x000ea8000c1e1b00 */
[----:B0-----:R-:W2:Y:S04]  /*2160*/  LDG.E.64 R14, desc[UR6][R10.64] ;  /* 0x000000060a0e7981 */ /* 0x001ea8000c1e1b00 */
[----:B-1----:R-:W3:Y:S01]  /*2170*/  LDG.E.64 R4, desc[UR6][R8.64+0x18] ;  /* 0x0000180608047981 */ /* 0x002ee2000c1e1b00 */
[----:B--2---:R-:W-:-:S03]  /*2180*/  DSETP.GT.AND P0, PT, R6, R14, PT ;  /* 0x0000000e0600722a */ /* 0x004fc60003f04000 */
[----:B------:R-:W2:Y:S11]  /*2190*/  LDG.E.64 R6, desc[UR6][R8.64+0x8] ;  /* 0x0000080608067981 */ /* 0x000eb6000c1e1b00 */
[----:B------:R0:W-:Y:S04]  /*21a0*/  @P0 STG.E.64 desc[UR6][R8.64], R14 ;  /* 0x0000000e08000986 */ /* 0x0001e8000c101b06 */
[----:B------:R-:W2:Y:S02]  /*21b0*/  LDG.E.64 R12, desc[UR6][R10.64+0x8] ;  /* 0x000008060a0c7981 */ /* 0x000ea4000c1e1b00 */
[----:B--2---:R-:W-:-:S02]  /*21c0*/  DSETP.GT.AND P0, PT, R6, R12, PT ;  /* 0x0000000c0600722a */ /* 0x004fc40003f04000 */
[----:B------:R-:W2:-:S12]  /*21d0*/  LDG.E.64 R6, desc[UR6][R8.64+0x10] ;  /* 0x0000100608067981 */ /* 0x000e98000c1e1b00 */
[----:B------:R0:W-:Y:S04]  /*21e0*/  @P0 STG.E.64 desc[UR6][R8.64+0x8], R12 ;  /* 0x0000080c08000986 */ /* 0x0001e8000c101b06 */
[----:B------:R-:W2:Y:S02]  /*21f0*/  LDG.E.64 R16, desc[UR6][R10.64+0x10] ;  /* 0x000010060a107981 */ /* 0x000ea4000c1e1b00 */
[----:B--2---:R-:W-:-:S14]  /*2200*/  DSETP.GT.AND P0, PT, R6, R16, PT ;  /* 0x000000100600722a */ /* 0x004fdc0003f04000 */
[----:B------:R0:W-:Y:S04]  /*2210*/  @P0 STG.E.64 desc[UR6][R8.64+0x10], R16 ;  /* 0x0000101008000986 */ /* 0x0001e8000c101b06 */
[----:B------:R-:W3:Y:S01]  /*2220*/  LDG.E.64 R6, desc[UR6][R10.64+0x18] ;  /* 0x000018060a067981 */ /* 0x000ee2000c1e1b00 */
[----:B------:R-:W-:Y:S01]  /*2230*/  IADD3 R3, PT, PT, R3, 0x4, RZ ;  /* 0x0000000403037810 */ /* 0x000fe20007ffe0ff */
[----:B---3--:R-:W-:-:S14]  /*2240*/  DSETP.GT.AND P0, PT, R4, R6, PT ;  /* 0x000000060400722a */ /* 0x008fdc0003f04000 */
[----:B------:R0:W-:Y:S01]  /*2250*/  @P0 STG.E.64 desc[UR6][R8.64+0x18], R6 ;  /* 0x0000180608000986 */ /* 0x0001e2000c101b06 */
[----:B------:R-:W-:-:S13]  /*2260*/  PLOP3.LUT P0, PT, PT, PT, PT, 0x8, 0x80 ;  /* 0x000000000080781c */ /* 0x000fda0003f0e170 */
.L_x_22:
[----:B------:R-:W-:-:S13]  /*2270*/  ISETP.NE.OR P0, PT, R3, R0, P0 ;  /* 0x000000000300720c */ /* 0x000fda0000705670 */
[----:B------:R-:W-:Y:S05]  /*2280*/  @!P0 BRA `(.L_x_18) ;  /* 0x00000000005c8947 */ /* 0x000fea0003800000 */
.L_x_19:
[----:B0-----:R-:W0:Y:S08]  /*2290*/  LDC.64 R6, c[0x0][0x388] ;  /* 0x0000e200ff067b82 */ /* 0x001e300000000a00 */
        /* <DEDUP_REMOVED lines=16> */
[----:B------:R-:W2:Y:S01]  /*23a0*/  LDG.E.64 R16, desc[UR6][R8.64+0x18] ;  /* 0x0000180608107981 */ /* 0x000ea2000c1e1b00 */
[----:B------:R-:W-:Y:S01]  /*23b0*/  IADD3 R3, PT, PT, R3, 0x4, RZ ;  /* 0x0000000403037810 */ /* 0x000fe20007ffe0ff */
[----:B--2---:R-:W-:-:S14]  /*23c0*/  DSETP.GT.AND P0, PT, R4, R16, PT ;  /* 0x000000100400722a */ /* 0x004fdc0003f04000 */
[----:B------:R1:W-:Y:S01]  /*23d0*/  @P0 STG.E.64 desc[UR6][R6.64+0x18], R16 ;  /* 0x0000181006000986 */ /* 0x0003e2000c101b06 */
[----:B------:R-:W-:-:S13]  /*23e0*/  ISETP.NE.AND P0, PT, R3, R0, PT ;  /* 0x000000000300720c */ /* 0x000fda0003f05270 */
[----:B-1----:R-:W-:Y:S05]  /*23f0*/  @P0 BRA `(.L_x_19) ;  /* 0xfffffffc00a40947 */ /* 0x002fea000383ffff */
.L_x_18:
[----:B------:R-:W-:-:S09]  /*2400*/  UISETP.NE.AND UP0, UPT, UR5, URZ, UPT ;  /* 0x000000ff0500728c */ /* 0x000fd2000bf05270 */
[----:B------:R-:W-:Y:S05]  /*2410*/  BRA.U !UP0, `(.L_x_10) ;  /* 0x0000000108347547 */ /* 0x000fea000b800000 */
[----:B0-----:R-:W0:Y:S01]  /*2420*/  LDC.64 R8, c[0x0][0x388] ;  /* 0x0000e200ff087b82 */ /* 0x001e220000000a00 */
[----:B------:R-:W-:-:S07]  /*2430*/  UMOV UR4, URZ ;  /* 0x000000ff00047c82 */ /* 0x000fce0008000000 */
[----:B------:R-:W1:Y:S02]  /*2440*/  LDC.64 R10, c[0x4][0x40] ;  /* 0x01001000ff0a7b82 */ /* 0x000e640000000a00 */
.L_x_23:
[----:B01----:R-:W-:-:S04]  /*2450*/  IMAD.WIDE.U32 R4, R0, 0x8, R10 ;  /* 0x0000000800047825 */ /* 0x003fc800078e000a */
[C---:B0-----:R-:W-:Y:S02]  /*2460*/  IMAD.WIDE.U32 R6, R0.reuse, 0x8, R8 ;  /* 0x0000000800067825 */ /* 0x041fe400078e0008 */
[----:B------:R-:W2:Y:S04]  /*2470*/  LDG.E.64 R4, desc[UR6][R4.64] ;  /* 0x0000000604047981 */ /* 0x000ea8000c1e1b00 */
[----:B------:R-:W2:Y:S01]  /*2480*/  LDG.E.64 R2, desc[UR6][R6.64] ;  /* 0x0000000606027981 */ /* 0x000ea2000c1e1b00 */
[----:B------:R-:W-:Y:S01]  /*2490*/  UIADD3 UR4, UPT, UPT, UR4, 0x1, URZ ;  /* 0x0000000104047890 */ /* 0x000fe2000fffe0ff */
[----:B------:R-:W-:-:S03]  /*24a0*/  IADD3 R0, PT, PT, R0, 0x1, RZ ;  /* 0x0000000100007810 */ /* 0x000fc60007ffe0ff */
[----:B------:R-:W-:Y:S01]  /*24b0*/  UISETP.NE.AND UP0, UPT, UR4, UR5, UPT ;  /* 0x000000050400728c */ /* 0x000fe2000bf05270 */
[----:B--2---:R-:W-:-:S14]  /*24c0*/  DSETP.GT.AND P0, PT, R2, R4, PT ;  /* 0x000000040200722a */ /* 0x004fdc0003f04000 */
[----:B------:R0:W-:Y:S01]  /*24d0*/  @P0 STG.E.64 desc[UR6][R6.64], R4 ;  /* 0x0000000406000986 */ /* 0x0001e2000c101b06 */
[----:B------:R-:W-:Y:S05]  /*24e0*/  BRA.U UP0, `(.L_x_23) ;  /* 0xfffffffd00d87547 */ /* 0x000fea000b83ffff */
.L_x_10:
[----:B------:R-:W-:Y:S05]  /*24f0*/  BSYNC.RECONVERGENT B0 ;  /* 0x0000000000007941 */ /* 0x000fea0003800200 */
.L_x_9:
[----:B------:R-:W-:Y:S06]  /*2500*/  MEMBAR.SC.GPU ;  /* 0x0000000000007992 */ /* 0x000fec0000002000 */
[----:B------:R-:W-:-:S00]  /*2510*/  ERRBAR ;  /* 0x00000000000079ab */ /* 0x000fc00000000000 */
[----:B------:R-:W-:Y:S06]  /*2520*/  CGAERRBAR ;  /* 0x00000000000075ab */ /* 0x000fec0000000000 */
[----:B------:R-:W-:Y:S01]  /*2530*/  CCTL.IVALL ;  /* 0x00000000ff00798f */ /* 0x000fe20002000000 */
[----:B------:R-:W-:Y:S05]  /*2540*/  EXIT ;  /* 0x000000000000794d */ /* 0x000fea0003800000 */
        .weak           $__internal_0_$__cuda_sm20_sqrt_rn_f32_slowpath
        .type           $__internal_0_$__cuda_sm20_sqrt_rn_f32_slowpath,@function
        .size           $__internal_0_$__cuda_sm20_sqrt_rn_f32_slowpath,(.L_x_92 - $__internal_0_$__cuda_sm20_sqrt_rn_f32_slowpath)
$__internal_0_$__cuda_sm20_sqrt_rn_f32_slowpath:
[----:B------:R-:W-:-:S13]  /*2550*/  LOP3.LUT P0, RZ, R5, 0x7fffffff, RZ, 0xc0, !PT ;  /* 0x7fffffff05ff7812 */ /* 0x000fda000780c0ff */
[----:B------:R-:W-:Y:S05]  /*2560*/  @!P0 BRA `(.L_x_24) ;  /* 0x0000000000448947 */ /* 0x000fea0003800000 */
[----:B------:R-:W-:Y:S01]  /*2570*/  FSETP.GEU.FTZ.AND P0, PT, R5, RZ, PT ;  /* 0x000000ff0500720b */ /* 0x000fe20003f1e000 */
[----:B------:R-:W-:-:S12]  /*2580*/  IMAD.MOV.U32 R0, RZ, RZ, R5 ;  /* 0x000000ffff007224 */ /* 0x000fd800078e0005 */
[----:B------:R-:W-:Y:S01]  /*2590*/  @!P0 MOV R5, 0x7fffffff ;  /* 0x7fffffff00058802 */ /* 0x000fe20000000f00 */
[----:B------:R-:W-:Y:S06]  /*25a0*/  @!P0 BRA `(.L_x_24) ;  /* 0x0000000000348947 */ /* 0x000fec0003800000 */
[----:B------:R-:W-:-:S13]  /*25b0*/  FSETP.GTU.FTZ.AND P0, PT, |R0|, +INF , PT ;  /* 0x7f8000000000780b */ /* 0x000fda0003f1c200 */
[----:B------:R-:W-:Y:S01]  /*25c0*/  @P0 FADD.FTZ R5, R0, 1 ;  /* 0x3f80000000050421 */ /* 0x000fe20000010000 */
[----:B------:R-:W-:Y:S06]  /*25d0*/  @P0 BRA `(.L_x_24) ;  /* 0x0000000000280947 */ /* 0x000fec0003800000 */
[----:B------:R-:W-:-:S13]  /*25e0*/  FSETP.NEU.FTZ.AND P0, PT, |R0|, +INF , PT ;  /* 0x7f8000000000780b */ /* 0x000fda0003f1d200 */
[----:B------:R-:W-:-:S04]  /*25f0*/  @P0 FFMA R6, R0, 1.84467440737095516160e+19, RZ ;  /* 0x5f80000000060823 */ /* 0x000fc800000000ff */
[----:B------:R-:W0:Y:S02]  /*2600*/  @P0 MUFU.RSQ R5, R6 ;  /* 0x0000000600050308 */ /* 0x000e240000001400 */
[----:B0-----:R-:W-:Y:S01]  /*2610*/  @P0 FMUL.FTZ R7, R6, R5 ;  /* 0x0000000506070220 */ /* 0x001fe20000410000 */
[----:B------:R-:W-:Y:S01]  /*2620*/  @P0 FMUL.FTZ R9, R5, 0.5 ;  /* 0x3f00000005090820 */ /* 0x000fe20000410000 */
[----:B------:R-:W-:Y:S02]  /*2630*/  @!P0 MOV R5, R0 ;  /* 0x0000000000058202 */ /* 0x000fe40000000f00 */
[----:B------:R-:W-:-:S04]  /*2640*/  @P0 FADD.FTZ R8, -R7, -RZ ;  /* 0x800000ff07080221 */ /* 0x000fc80000010100 */
[----:B------:R-:W-:-:S04]  /*2650*/  @P0 FFMA R8, R7, R8, R6 ;  /* 0x0000000807080223 */ /* 0x000fc80000000006 */
[----:B------:R-:W-:-:S04]  /*2660*/  @P0 FFMA R8, R8, R9, R7 ;  /* 0x0000000908080223 */ /* 0x000fc80000000007 */
[----:B------:R-:W-:-:S07]  /*2670*/  @P0 FMUL.FTZ R5, R8, 2.3283064365386962891e-10 ;  /* 0x2f80000008050820 */ /* 0x000fce0000410000 */
.L_x_24:
[----:B------:R-:W-:Y:S01]  /*2680*/  HFMA2 R7, -RZ, RZ, 0, 0 ;  /* 0x00000000ff077431 */ /* 0x000fe200000001ff */
[----:B------:R-:W-:-:S04]  /*2690*/  MOV R6, R10 ;  /* 0x0000000a00067202 */ /* 0x000fc80000000f00 */
[----:B------:R-:W-:Y:S05]  /*26a0*/  RET.REL.NODEC R6 `(_Z12kernel_step3PiPdS0_S_) ;  /* 0xffffffd806547950 */ /* 0x000fea0003c3ffff */
.L_x_25:
[----:B------:R-:W-:-:S00]  /*26b0*/  BRA `(.L_x_25) ;  /* 0xfffffffc00fc7947 */ /* 0x000fc0000383ffff */
[----:B------:R-:W-:-:S00]  /*26c0*/  NOP ;  /* 0x0000000000007918 */ /* 0x000fc00000000000 */
        /* <DEDUP_REMOVED lines=11> */
.L_x_92:


//--------------------- .text._Z12kernel_step2PdS_Pi --------------------------
	.section	.text._Z12kernel_step2PdS_Pi,"ax",@progbits
	.align	128
        .global         _Z12kernel_step2PdS_Pi
        .type           _Z12kernel_step2PdS_Pi,@function
        .size           _Z12kernel_step2PdS_Pi,(.L_x_93 - _Z12kernel_step2PdS_Pi)
        .other          _Z12kernel_step2PdS_Pi,@"STO_CUDA_ENTRY STV_DEFAULT"
_Z12kernel_step2PdS_Pi:
.text._Z12kernel_step2PdS_Pi:
[----:B------:R-:W-:Y:S08]  /*0000*/  LDC R1, c[0x0][0x37c] ;  /* 0x0000df00ff017b82 */ /* 0x000ff00000000800 */
[----:B------:R-:W0:Y:S01]  /*0010*/  LDC.64 R4, c[0x0][0x390] ;  /* 0x0000e400ff047b82 */ /* 0x000e220000000a00 */
[----:B------:R-:W0:Y:S01]  /*0020*/  LDCU.64 UR14, c[0x0][0x358] ;  /* 0x00006b00ff0e77ac */ /* 0x000e220008000a00 */
[----:B------:R-:W1:Y:S01]  /*0030*/  S2R R12, SR_TID.X ;  /* 0x00000000000c7919 */ /* 0x000e620000002100 */
[----:B------:R-:W2:Y:S05]  /*0040*/  LDCU.64 UR4, c[0x4][0x48] ;  /* 0x01000900ff0477ac */ /* 0x000eaa0008000a00 */
[----:B------:R-:W2:Y:S08]  /*0050*/  S2UR UR11, SR_CTAID.X ;  /* 0x00000000000b79c3 */ /* 0x000eb00000002500 */
[----:B------:R-:W3:Y:S01]  /*0060*/  S2UR UR10, SR_CgaCtaId ;  /* 0x00000000000a79c3 */ /* 0x000ee20000008800 */
[----:B0-----:R-:W4:Y:S07]  /*0070*/  LDG.E R0, desc[UR14][R4.64] ;  /* 0x0000000e04007981 */ /* 0x001f2e000c1e1900 */
[----:B------:R-:W0:Y:S01]  /*0080*/  LDC.64 R6, c[0x0][0x388] ;  /* 0x0000e200ff067b82 */ /* 0x000e220000000a00 */
[----:B--2---:R-:W-:-:S06]  /*0090*/  UIMAD.WIDE.U32 UR4, UR11, 0x208, UR4 ;  /* 0x000002080b0478a5 */ /* 0x004fcc000f8e0004 */
[----:B------:R-:W-:Y:S02]  /*00a0*/  MOV R2, UR4 ;  /* 0x0000000400027c02 */ /* 0x000fe40008000f00 */
[----:B------:R-:W-:Y:S01]  /*00b0*/  MOV R3, UR5 ;  /* 0x0000000500037c02 */ /* 0x000fe20008000f00 */
[----:B------:R-:W-:Y:S01]  /*00c0*/  UMOV UR6, 0x400 ;  /* 0x0000040000067882 */ /* 0x000fe20000000000 */
[C---:B-1----:R-:W-:Y:S01]  /*00d0*/  SHF.L.U32 R9, R12.reuse, 0x1, RZ ;  /* 0x000000010c097819 */ /* 0x042fe200000006ff */
[----:B------:R-:W1:Y:S01]  /*00e0*/  S2UR UR20, SR_CTAID.Y ;  /* 0x00000000001479c3 */ /* 0x000e620000002600 */
[----:B------:R-:W2:Y:S01]  /*00f0*/  LDCU.64 UR4, c[0x4][0x50] ;  /* 0x01000a00ff0477ac */ /* 0x000ea20008000a00 */
[----:B------:R-:W-:-:S06]  /*0100*/  IMAD.WIDE.U32 R2, R12, 0x4, R2 ;  /* 0x000000040c027825 */ /* 0x000fcc00078e0002 */
[----:B------:R-:W-:Y:S06]  /*0110*/  BAR.SYNC.DEFER_BLOCKING 0x0 ;  /* 0x0000000000007b1d */ /* 0x000fec0000010000 */
[----:B------:R-:W5:Y:S01]  /*0120*/  LDG.E R11, desc[UR14][R2.64] ;  /* 0x0000000e020b7981 */ /* 0x000f62000c1e1900 */
[----:B---3--:R-:W-:-:S06]  /*0130*/  ULEA UR12, UR10, UR6, 0x18 ;  /* 0x000000060a0c7291 */ /* 0x008fcc000f8ec0ff */
[----:B------:R-:W-:Y:S01]  /*0140*/  LEA R20, R12, UR12, 0x2 ;  /* 0x0000000c0c147c11 */ /* 0x000fe2000f8e10ff */
[----:B0-----:R-:W-:-:S04]  /*0150*/  IMAD.WIDE.U32 R6, R9, 0x8, R6 ;  /* 0x0000000809067825 */ /* 0x001fc800078e0006 */
[----:B-----5:R0:W-:Y:S01]  /*0160*/  STS [R20], R11 ;  /* 0x0000000b14007388 */ /* 0x0201e20000000800 */
[----:B------:R-:W-:Y:S06]  /*0170*/  BAR.SYNC.DEFER_BLOCKING 0x0 ;  /* 0x0000000000007b1d */ /* 0x000fec0000010000 */
[----:B------:R-:W3:Y:S04]  /*0180*/  LDG.E.64 R4, desc[UR14][R6.64] ;  /* 0x0000000e06047981 */ /* 0x000ee8000c1e1b00 */
[----:B------:R5:W3:Y:S01]  /*0190*/  LDG.E.64 R8, desc[UR14][R6.64+0x8] ;  /* 0x0000080e06087981 */ /* 0x000ae2000c1e1b00 */
[----:B------:R-:W-:-:S04]  /*01a0*/  UIADD3 UR7, UPT, UPT, UR6, 0x208, URZ ;  /* 0x0000020806077890 */ /* 0x000fc8000fffe0ff */
[----:B------:R-:W-:-:S06]  /*01b0*/  ULEA UR7, UR10, UR7, 0x18 ;  /* 0x000000070a077291 */ /* 0x000fcc000f8ec0ff */
[----:B0-----:R-:W-:Y:S01]  /*01c0*/  LEA R11, R12, UR7, 0x4 ;  /* 0x000000070c0b7c11 */ /* 0x001fe2000f8e20ff */
[----:B------:R-:W-:Y:S02]  /*01d0*/  UIADD3 UR8, UPT, UPT, UR6, 0xa38, URZ ;  /* 0x00000a3806087890 */ /* 0x000fe4000fffe0ff */
[----:B------:R-:W-:Y:S02]  /*01e0*/  UIADD3 UR9, UPT, UPT, UR6, 0x1050, URZ ;  /* 0x0000105006097890 */ /* 0x000fe4000fffe0ff */
[----:B------:R-:W-:Y:S02]  /*01f0*/  UIADD3 UR6, UPT, UPT, UR6, 0xe48, URZ ;  /* 0x00000e4806067890 */ /* 0x000fe4000fffe0ff */
[----:B------:R-:W-:Y:S02]  /*0200*/  ULEA UR8, UR10, UR8, 0x18 ;  /* 0x000000080a087291 */ /* 0x000fe4000f8ec0ff */
[----:B------:R-:W-:Y:S02]  /*0210*/  ULEA UR9, UR10, UR9, 0x18 ;  /* 0x000000090a097291 */ /* 0x000fe4000f8ec0ff */
[----:B------:R-:W-:Y:S01]  /*0220*/  ULEA UR6, UR10, UR6, 0x18 ;  /* 0x000000060a067291 */ /* 0x000fe2000f8ec0ff */
[----:B----4-:R-:W-:-:S02]  /*0230*/  R2UR UR13, R0 ;  /* 0x00000000000d72ca */ /* 0x010fc400000e0000 */
[C---:B------:R-:W-:Y:S02]  /*0240*/  LEA R0, R12.reuse, UR8, 0x3 ;  /* 0x000000080c007c11 */ /* 0x040fe4000f8e18ff */
[----:B-1----:R-:W-:Y:S02]  /*0250*/  MOV R13, UR20 ;  /* 0x00000014000d7c02 */ /* 0x002fe40008000f00 */
[C---:B-----5:R-:W-:Y:S02]  /*0260*/  LEA R6, R12.reuse, UR9, 0x2 ;  /* 0x000000090c067c11 */ /* 0x060fe4000f8e10ff */
[----:B------:R-:W-:Y:S02]  /*0270*/  MOV R10, UR20 ;  /* 0x00000014000a7c02 */ /* 0x000fe40008000f00 */
[C---:B------:R-:W-:Y:S01]  /*0280*/  LEA R7, R12.reuse, UR6, 0x2 ;  /* 0x000000060c077c11 */ /* 0x040fe2000f8e10ff */
[----:B--2---:R-:W-:Y:S01]  /*0290*/  UIMAD.WIDE.U32 UR4, UR11, 0x410, UR4 ;  /* 0x000004100b0478a5 */ /* 0x004fe2000f8e0004 */
[----:B------:R-:W-:-:S03]  /*02a0*/  ISETP.NE.AND P1, PT, R12, RZ, PT ;  /* 0x000000ff0c00720c */ /* 0x000fc60003f25270 */
[----:B------:R-:W-:Y:S02]  /*02b0*/  UIMAD.WIDE.U32 UR16, UR20, 0x8, UR4 ;  /* 0x00000008141078a5 */ /* 0x000fe4000f8e0004 */
[----:B------:R-:W-:Y:S02]  /*02c0*/  UIADD3 UR18, UPT, UPT, UR20, 0x2, URZ ;  /* 0x0000000214127890 */ /* 0x000fe4000fffe0ff */
[----:B------:R-:W-:-:S04]  /*02d0*/  UIADD3 UR6, UPT, UPT, UR13, -0x3, URZ ;  /* 0xfffffffd0d067890 */ /* 0x000fc8000fffe0ff */
[----:B------:R-:W-:Y:S01]  /*02e0*/  ISETP.GE.U32.AND P0, PT, R12, UR18, PT ;  /* 0x000000120c007c0c */ /* 0x000fe2000bf06070 */
[----:B---3--:R0:W-:Y:S04]  /*02f0*/  STS.64 [R11], R4 ;  /* 0x000000040b007388 */ /* 0x0081e80000000a00 */
[----:B------:R1:W-:Y:S01]  /*0300*/  STS.64 [R11+0x8], R8 ;  /* 0x000008080b007388 */ /* 0x0003e20000000a00 */
[----:B------:R-:W-:Y:S06]  /*0310*/  BAR.SYNC.DEFER_BLOCKING 0x0 ;  /* 0x0000000000007b1d */ /* 0x000fec0000010000 */
[----:B------:R-:W-:Y:S04]  /*0320*/  STS.64 [R0], RZ ;  /* 0x000000ff00007388 */ /* 0x000fe80000000a00 */
[----:B------:R-:W-:Y:S04]  /*0330*/  STS [R6], R13 ;  /* 0x0000000d06007388 */ /* 0x000fe80000000800 */
[----:B------:R2:W-:Y:S01]  /*0340*/  STS [R7], R10 ;  /* 0x0000000a07007388 */ /* 0x0005e20000000800 */
[----:B------:R-:W-:Y:S01]  /*0350*/  BAR.SYNC.DEFER_BLOCKING 0x0 ;  /* 0x0000000000007b1d */ /* 0x000fe20000010000 */
[----:B0-----:R-:W-:-:S02]  /*0360*/  MOV R4, UR16 ;  /* 0x0000001000047c02 */ /* 0x001fc40008000f00 */
[----:B------:R-:W-:Y:S02]  /*0370*/  MOV R5, UR17 ;  /* 0x0000001100057c02 */ /* 0x000fe40008000f00 */
[----:B-1----:R-:W-:-:S03]  /*0380*/  MOV R8, UR6 ;  /* 0x0000000600087c02 */ /* 0x002fc60008000f00 */
[----:B------:R0:W-:Y:S04]  /*0390*/  @!P1 STG.E.64 desc[UR14][R4.64], RZ ;  /* 0x000000ff04009986 */ /* 0x0001e8000c101b0e */
[----:B------:R-:W-:Y:S04]  /*03a0*/  @!P1 STS.64 [UR12+0xa30], RZ ;  /* 0x000a30ffff009988 */ /* 0x000fe80008000a0c */
[----:B------:R-:W-:Y:S01]  /*03b0*/  @!P1 STS.64 [UR12+0xa28], RZ ;  /* 0x000a28ffff009988 */ /* 0x000fe20008000a0c */
[----:B------:R-:W-:-:S04]  /*03c0*/  ISETP.LT.OR P0, PT, R8, UR20, !P0 ;  /* 0x0000001408007c0c */ /* 0x000fc8000c701670 */
[----:B------:R-:W-:Y:S01]  /*03d0*/  ISETP.GE.OR P0, PT, R12, UR13, P0 ;  /* 0x0000000d0c007c0c */ /* 0x000fe20008706670 */
[----:B------:R-:W-:Y:S06]  /*03e0*/  MEMBAR.SC.GPU ;  /* 0x0000000000007992 */ /* 0x000fec0000002000 */
[----:B------:R-:W-:-:S00]  /*03f0*/  ERRBAR ;  /* 0x00000000000079ab */ /* 0x000fc00000000000 */
[----:B------:R-:W-:Y:S06]  /*0400*/  CGAERRBAR ;  /* 0x00000000000075ab */ /* 0x000fec0000000000 */
[----:B------:R-:W-:Y:S01]  /*0410*/  CCTL.IVALL ;  /* 0x00000000ff00798f */ /* 0x000fe20002000000 */
[----:B------:R-:W-:Y:S01]  /*0420*/  BSSY.RECONVERGENT B0, `(.L_x_26) ;  /* 0x00002ae000007945 */ /* 0x000fe20003800200 */
[----:B------:R-:W-:Y:S02]  /*0430*/  CS2R R8, SRZ ;  /* 0x0000000000087805 */ /* 0x000fe4000001ff00 */
[----:B--2---:R-:W-:Y:S01]  /*0440*/  CS2R R10, SRZ ;  /* 0x00000000000a7805 */ /* 0x004fe2000001ff00 */
[----:B0-----:R-:W-:Y:S06]  /*0450*/  @P0 BRA `(.L_x_27) ;  /* 0x0000002800a80947 */ /* 0x001fec0003800000 */
[----:B------:R-:W-:Y:S01]  /*0460*/  MOV R18, UR20 ;  /* 0x0000001400127c02 */ /* 0x000fe20008000f00 */
[----:B------:R-:W0:Y:S01]  /*0470*/  LDS R4, [R20] ;  /* 0x0000000014047984 */ /* 0x000e220000000800 */
[----:B------:R-:W-:Y:S01]  /*0480*/  BSSY.RECONVERGENT B1, `(.L_x_28) ;  /* 0x0000053000017945 */ /* 0x000fe20003800200 */
[----:B------:R-:W-:Y:S01]  /*0490*/  HFMA2 R15, -RZ, RZ, 1.875, 0 ;  /* 0x3f800000ff0f7431 */ /* 0x000fe200000001ff */
[----:B------:R-:W-:Y:S02]  /*04a0*/  LEA R18, R18, UR12, 0x2 ;  /* 0x0000000c12127c11 */ /* 0x000fe4000f8e10ff */
[----:B------:R-:W-:-:S03]  /*04b0*/  MOV R14, 0x3f800000 ;  /* 0x3f800000000e7802 */ /* 0x000fc60000000f00 */
[----:B------:R-:W1:Y:S01]  /*04c0*/  LDS R0, [R18] ;  /* 0x0000000012007984 */ /* 0x000e620000000800 */
[----:B0-----:R-:W-:-:S05]  /*04d0*/  LEA R21, R4, UR7, 0x4 ;  /* 0x0000000704157c11 */ /* 0x001fca000f8e20ff */
[----:B------:R-:W-:Y:S01]  /*04e0*/  LDS.64 R4, [R21] ;  /* 0x0000000015047984 */ /* 0x000fe20000000a00 */
[----:B-1----:R-:W-:-:S03]  /*04f0*/  LEA R19, R0, UR7, 0x4 ;  /* 0x0000000700137c11 */ /* 0x002fc6000f8e20ff */
[----:B------:R-:W-:Y:S04]  /*0500*/  LDS.64 R8, [R21+0x8] ;  /* 0x0000080015087984 */ /* 0x000fe80000000a00 */
[----:B------:R-:W0:Y:S04]  /*0510*/  LDS.64 R6, [R19] ;  /* 0x0000000013067984 */ /* 0x000e280000000a00 */
[----:B------:R-:W1:Y:S01]  /*0520*/  LDS.64 R10, [R19+0x8] ;  /* 0x00000800130a7984 */ /* 0x000e620000000a00 */
[----:B0-----:R-:W-:Y:S02]  /*0530*/  DADD R16, R6, -R4 ;  /* 0x0000000006107229 */ /* 0x001fe40000000804 */
[----:B-1----:R-:W-:-:S04]  /*0540*/  DADD R22, R10, -R8 ;  /* 0x000000000a167229 */ /* 0x002fc80000000808 */
[----:B------:R-:W0:Y:S08]  /*0550*/  F2F.F32.F64 R13, R16 ;  /* 0x00000010000d7310 */ /* 0x000e300000301000 */
[----:B------:R-:W1:Y:S01]  /*0560*/  F2F.F32.F64 R0, R22 ;  /* 0x0000001600007310 */ /* 0x000e620000301000 */
[----:B0-----:R-:W-:Y:S02]  /*0570*/  FSETP.NEU.AND P0, PT, R13, 1, PT ;  /* 0x3f8000000d00780b */ /* 0x001fe40003f0d000 */
[----:B-1----:R-:W-:-:S11]  /*0580*/  FSETP.NEU.AND P1, PT, R0, 1, PT ;  /* 0x3f8000000000780b */ /* 0x002fd60003f2d000 */
[----:B------:R-:W-:Y:S05]  /*0590*/  @!P0 BRA `(.L_x_29) ;  /* 0x0000000400048947 */ /* 0x000fea0003800000 */
[----:B------:R-:W-:-:S13]  /*05a0*/  FSETP.NAN.AND P0, PT, |R13|, |R13|, PT ;  /* 0x4000000d0d00720b */ /* 0x000fda0003f08200 */
[----:B------:R-:W-:Y:S01]  /*05b0*/  @P0 FADD R15, R13, 2 ;  /* 0x400000000d0f0421 */ /* 0x000fe20000000000 */
[----:B------:R-:W-:Y:S06]  /*05c0*/  @P0 BRA `(.L_x_29) ;  /* 0x0000000000f80947 */ /* 0x000fec0003800000 */
[C---:B------:R-:W-:Y:S01]  /*05d0*/  FMUL R16, |R13|.reuse, 16777216 ;  /* 0x4b8000000d107820 */ /* 0x040fe20000400200 */
[C---:B------:R-:W-:Y:S02]  /*05e0*/  FSETP.GEU.AND P0, PT, |R13|.reuse, 1.175494350822287508e-38, PT ;  /* 0x008000000d00780b */ /* 0x040fe40003f0e200 */
[----:B------:R-:W-:Y:S02]  /*05f0*/  MOV R26, 0x3a2c32e4 ;  /* 0x3a2c32e4001a7802 */ /* 0x000fe40000000f00 */
[----:B------:R-:W-:Y:S02]  /*0600*/  FSEL R16, R16, |R13|, !P0 ;  /* 0x4000000d10107208 */ /* 0x000fe40004000000 */
[----:B------:R-:W-:Y:S02]  /*0610*/  FSEL R19, RZ, -24, P0 ;  /* 0xc1c00000ff137808 */ /* 0x000fe40000000000 */
[----:B------:R-:W-:Y:S02]  /*0620*/  IADD3 R15, PT, PT, R16, -0x3f3504f3, RZ ;  /* 0xc0cafb0d100f7810 */ /* 0x000fe40007ffe0ff */
[----:B------:R-:W-:-:S02]  /*0630*/  FSETP.NEU.AND P0, PT, |R13|, +INF , PT ;  /* 0x7f8000000d00780b */ /* 0x000fc40003f0d200 */
[----:B------:R-:W-:Y:S02]  /*0640*/  LOP3.LUT R17, R15, 0xff800000, RZ, 0xc0, !PT ;  /* 0xff8000000f117812 */ /* 0x000fe400078ec0ff */
[----:B------:R-:W-:Y:S02]  /*0650*/  FSETP.NEU.AND P0, PT, R13, RZ, P0 ;  /* 0x000000ff0d00720b */ /* 0x000fe4000070d000 */
[----:B------:R-:W-:-:S05]  /*0660*/  IADD3 R16, PT, PT, R16, -R17, RZ ;  /* 0x8000001110107210 */ /* 0x000fca0007ffe0ff */
[C---:B------:R-:W-:Y:S01]  /*0670*/  FADD R15, R16.reuse, 1 ;  /* 0x3f800000100f7421 */ /* 0x040fe20000000000 */
[----:B------:R-:W-:Y:S01]  /*0680*/  FADD R22, R16, -1 ;  /* 0xbf80000010167421 */ /* 0x000fe20000000000 */
[----:B------:R-:W-:-:S03]  /*0690*/  I2FP.F32.S32 R16, R17 ;  /* 0x0000001100107245 */ /* 0x000fc60000201400 */
[----:B------:R-:W-:Y:S01]  /*06a0*/  FADD R24, R22, R22 ;  /* 0x0000001616187221 */ /* 0x000fe20000000000 */
[----:B------:R-:W0:Y:S01]  /*06b0*/  MUFU.RCP R15, R15 ;  /* 0x0000000f000f7308 */ /* 0x000e220000001000 */
[----:B------:R-:W-:Y:S02]  /*06c0*/  @!P0 FADD R13, R13, R13 ;  /* 0x0000000d0d0d8221 */ /* 0x000fe40000000000 */
[----:B0-----:R-:W-:Y:S01]  /*06d0*/  FMUL R17, R15, R24 ;  /* 0x000000180f117220 */ /* 0x001fe20000400000 */
[----:B------:R-:W-:-:S03]  /*06e0*/  FFMA R24, R16, 1.1920928955078125e-07, R19 ;  /* 0x3400000010187823 */ /* 0x000fc60000000013 */
[----:B------:R-:W-:Y:S01]  /*06f0*/  FADD R21, R22, -R17 ;  /* 0x8000001116157221 */ /* 0x000fe20000000000 */
[CC--:B------:R-:W-:Y:S01]  /*0700*/  FMUL R19, R17.reuse, R17.reuse ;  /* 0x0000001111137220 */ /* 0x0c0fe20000400000 */
[----:B------:R-:W-:Y:S02]  /*0710*/  FFMA R16, R17, 1.4426950216293334961, R24 ;  /* 0x3fb8aa3b11107823 */ /* 0x000fe40000000018 */
[----:B------:R-:W-:Y:S01]  /*0720*/  FADD R21, R21, R21 ;  /* 0x0000001515157221 */ /* 0x000fe20000000000 */
[C---:B------:R-:W-:Y:S01]  /*0730*/  FFMA R26, R19.reuse, R26, 0.0032181653659790754318 ;  /* 0x3b52e7db131a7423 */ /* 0x040fe2000000001a */
        /* <DEDUP_REMOVED lines=10> */
[----:B------:R-:W-:Y:S01]  /*07e0*/  FFMA R15, R22, R15, R19 ;  /* 0x0000000f160f7223 */ /* 0x000fe20000000013 */
[----:B------:R-:W-:-:S03]  /*07f0*/  HFMA2 R19, -RZ, RZ, 0.64013671875, -15.109375 ;  /* 0x391fcb8eff137431 */ /* 0x000fc600000001ff */
[----:B------:R-:W-:-:S04]  /*0800*/  FFMA R17, R17, R26, R15 ;  /* 0x0000001a11117223 */ /* 0x000fc8000000000f */
[----:B------:R-:W-:-:S04]  /*0810*/  FADD R24, R16, R17 ;  /* 0x0000001110187221 */ /* 0x000fc80000000000 */
[----:B------:R-:W-:Y:S01]  /*0820*/  FMUL R15, R24, 2 ;  /* 0x40000000180f7820 */ /* 0x000fe20000400000 */
[----:B------:R-:W-:-:S03]  /*0830*/  FADD R16, -R16, R24 ;  /* 0x0000001810107221 */ /* 0x000fc60000000100 */
[----:B------:R-:W0:Y:S01]  /*0840*/  FRND R22, R15 ;  /* 0x0000000f00167307 */ /* 0x000e220000201000 */
[----:B------:R-:W-:Y:S01]  /*0850*/  FADD R17, R17, -R16 ;  /* 0x8000001011117221 */ /* 0x000fe20000000000 */
[----:B------:R-:W-:Y:S01]  /*0860*/  FFMA R24, R24, 2, -R15 ;  /* 0x4000000018187823 */ /* 0x000fe2000000080f */
[----:B------:R-:W-:-:S03]  /*0870*/  FSETP.GT.AND P3, PT, |R15|, 152, PT ;  /* 0x431800000f00780b */ /* 0x000fc60003f64200 */
        /* <DEDUP_REMOVED lines=8> */
[C---:B------:R-:W-:Y:S01]  /*0900*/  FFMA R19, R16.reuse, R17, 0.24022644758224487305 ;  /* 0x3e75fdec10137423 */ /* 0x040fe20000000011 */
        /* <DEDUP_REMOVED lines=10> */
.L_x_29:
[----:B------:R-:W-:Y:S05]  /*09b0*/  BSYNC.RECONVERGENT B1 ;  /* 0x0000000000017941 */ /* 0x000fea0003800200 */
.L_x_28:
[----:B------:R-:W-:Y:S04]  /*09c0*/  BSSY.RECONVERGENT B1, `(.L_x_30) ;  /* 0x0000043000017945 */ /* 0x000fe80003800200 */
        /* <DEDUP_REMOVED lines=13> */
[-C--:B------:R-:W-:Y:S02]  /*0aa0*/  IADD3 R19, PT, PT, R13, -R14.reuse, RZ ;  /* 0x8000000e0d137210 */ /* 0x080fe40007ffe0ff */
[----:B------:R-:W-:-:S03]  /*0ab0*/  I2FP.F32.S32 R14, R14 ;  /* 0x0000000e000e7245 */ /* 0x000fc60000201400 */
[C---:B------:R-:W-:Y:S01]  /*0ac0*/  FADD R13, R19.reuse, 1 ;  /* 0x3f800000130d7421 */ /* 0x040fe20000000000 */
[----:B------:R-:W-:Y:S01]  /*0ad0*/  FADD R19, R19, -1 ;  /* 0xbf80000013137421 */ /* 0x000fe20000000000 */
[----:B------:R-:W-:-:S03]  /*0ae0*/  FFMA R21, R14, 1.1920928955078125e-07, R17 ;  /* 0x340000000e157823 */ /* 0x000fc60000000011 */
[----:B------:R-:W-:Y:S01]  /*0af0*/  FADD R16, R19, R19 ;  /* 0x0000001313107221 */ /* 0x000fe20000000000 */
[----:B------:R-:W0:Y:S01]  /*0b00*/  MUFU.RCP R13, R13 ;  /* 0x0000000d000d7308 */ /* 0x000e220000001000 */
[----:B------:R-:W-:Y:S02]  /*0b10*/  @!P0 FADD R0, R0, R0 ;  /* 0x0000000000008221 */ /* 0x000fe40000000000 */
        /* <DEDUP_REMOVED lines=9> */
[----:B------:R-:W-:Y:S01]  /*0bb0*/  FFMA R21, R16, 1.4426950216293334961, R21 ;  /* 0x3fb8aa3b10157823 */ /* 0x000fe20000000015 */
[----:B------:R-:W-:-:S02]  /*0bc0*/  HFMA2 R19, -RZ, RZ, 0.64013671875, -15.109375 ;  /* 0x391fcb8eff137431 */ /* 0x000fc400000001ff */
        /* <DEDUP_REMOVED lines=15> */
[----:B------:R-:W-:Y:S01]  /*0cc0*/  FFMA R17, R17, 2, R22 ;  /* 0x4000000011117823 */ /* 0x000fe20000000016 */
[----:B0-----:R-:W-:Y:S01]  /*0cd0*/  FADD R14, R13, -R16 ;  /* 0x800000100d0e7221 */ /* 0x001fe20000000000 */
[----:B------:R-:W-:-:S03]  /*0ce0*/  FSETP.GT.AND P1, PT, R16, RZ, PT ;  /* 0x000000ff1000720b */ /* 0x000fc60003f24000 */
[----:B------:R-:W-:Y:S01]  /*0cf0*/  FADD R14, R14, R17 ;  /* 0x000000110e0e7221 */ /* 0x000fe20000000000 */
[----:B------:R-:W-:Y:S02]  /*0d00*/  SEL R16, RZ, 0x83000000, P1 ;  /* 0x83000000ff107807 */ /* 0x000fe40000800000 */
[----:B------:R-:W-:Y:S01]  /*0d10*/  FSETP.GEU.AND P1, PT, R13, RZ, PT ;  /* 0x000000ff0d00720b */ /* 0x000fe20003f2e000 */
[----:B------:R-:W-:-:S04]  /*0d20*/  FFMA R17, R14, R19, 0.0013391353422775864601 ;  /* 0x3aaf85ed0e117423 */ /* 0x000fc80000000013 */
[C---:B------:R-:W-:Y:S02]  /*0d30*/  FFMA R19, R14.reuse, R17, 0.0096188392490148544312 ;  /* 0x3c1d98560e137423 */ /* 0x040fe40000000011 */
[----:B------:R-:W0:Y:S02]  /*0d40*/  F2I.NTZ R17, R13 ;  /* 0x0000000d00117305 */ /* 0x000e240000203100 */
[----:B------:R-:W-:-:S04]  /*0d50*/  FFMA R19, R14, R19, 0.055503588169813156128 ;  /* 0x3d6357bb0e137423 */ /* 0x000fc80000000013 */
[----:B------:R-:W-:-:S04]  /*0d60*/  FFMA R19, R14, R19, 0.24022644758224487305 ;  /* 0x3e75fdec0e137423 */ /* 0x000fc80000000013 */
[----:B------:R-:W-:Y:S01]  /*0d70*/  FFMA R21, R14, R19, 0.69314718246459960938 ;  /* 0x3f3172180e157423 */ /* 0x000fe20000000013 */
[----:B------:R-:W-:-:S03]  /*0d80*/  IADD3 R19, PT, PT, R16, 0x7f000000, RZ ;  /* 0x7f00000010137810 */ /* 0x000fc60007ffe0ff */
[----:B------:R-:W-:Y:S01]  /*0d90*/  FFMA R22, R14, R21, 1 ;  /* 0x3f8000000e167423 */ /* 0x000fe20000000015 */
[----:B0-----:R-:W-:Y:S02]  /*0da0*/  LEA R17, R17, -R16, 0x17 ;  /* 0x8000001011117211 */ /* 0x001fe400078eb8ff */
[----:B------:R-:W-:Y:S01]  /*0db0*/  FSEL R14, RZ, +INF , !P1 ;  /* 0x7f800000ff0e7808 */ /* 0x000fe20004800000 */
[----:B------:R-:W-:-:S04]  /*0dc0*/  FMUL R22, R19, R22 ;  /* 0x0000001613167220 */ /* 0x000fc80000400000 */
[----:B------:R-:W-:Y:S01]  /*0dd0*/  @!P2 FMUL R14, R17, R22 ;  /* 0x00000016110ea220 */ /* 0x000fe20000400000 */
[----:B------:R-:W-:-:S07]  /*0de0*/  @!P0 LOP3.LUT R14, R0, 0x7fffffff, RZ, 0xc0, !PT ;  /* 0x7fffffff000e8812 */ /* 0x000fce00078ec0ff */
.L_x_31:
[----:B------:R-:W-:Y:S05]  /*0df0*/  BSYNC.RECONVERGENT B1 ;  /* 0x0000000000017941 */ /* 0x000fea0003800200 */
.L_x_30:
[----:B------:R-:W-:Y:S01]  /*0e00*/  FADD R0, R14, R15 ;  /* 0x0000000f0e007221 */ /* 0x000fe20000000000 */
[----:B------:R-:W-:Y:S03]  /*0e10*/  BSSY.RECONVERGENT B1, `(.L_x_32) ;  /* 0x000000d000017945 */ /* 0x000fe60003800200 */
[----:B------:R0:W1:Y:S01]  /*0e20*/  MUFU.RSQ R13, R0 ;  /* 0x00000000000d7308 */ /* 0x0000620000001400 */
[----:B------:R-:W-:-:S04]  /*0e30*/  IADD3 R14, PT, PT, R0, -0xd000000, RZ ;  /* 0xf3000000000e7810 */ /* 0x000fc80007ffe0ff */
[----:B------:R-:W-:-:S13]  /*0e40*/  ISETP.GT.U32.AND P0, PT, R14, 0x727fffff, PT ;  /* 0x727fffff0e00780c */ /* 0x000fda0003f04070 */
[----:B01----:R-:W-:Y:S05]  /*0e50*/  @!P0 BRA `(.L_x_33) ;  /* 0x0000000000108947 */ /* 0x003fea0003800000 */
[----:B------:R-:W-:-:S07]  /*0e60*/  MOV R24, 0xe80 ;  /* 0x00000e8000187802 */ /* 0x000fce0000000f00 */
[----:B------:R-:W-:Y:S05]  /*0e70*/  CALL.REL.NOINC `($__internal_1_$__cuda_sm20_sqrt_rn_f32_slowpath) ;  /* 0x0000002c00087944 */ /* 0x000fea0003c00000 */
[----:B------:R-:W-:Y:S01]  /*0e80*/  MOV R21, R0 ;  /* 0x0000000000157202 */ /* 0x000fe20000000f00 */
[----:B------:R-:W-:Y:S06]  /*0e90*/  BRA `(.L_x_34) ;  /* 0x0000000000107947 */ /* 0x000fec0003800000 */
.L_x_33:
[----:B------:R-:W-:Y:S01]  /*0ea0*/  FMUL.FTZ R21, R0, R13 ;  /* 0x0000000d00157220 */ /* 0x000fe20000410000 */
[----:B------:R-:W-:-:S03]  /*0eb0*/  FMUL.FTZ R13, R13, 0.5 ;  /* 0x3f0000000d0d7820 */ /* 0x000fc60000410000 */
[----:B------:R-:W-:-:S04]  /*0ec0*/  FFMA R0, -R21, R21, R0 ;  /* 0x0000001515007223 */ /* 0x000fc80000000100 */
[----:B------:R-:W-:-:S07]  /*0ed0*/  FFMA R21, R0, R13, R21 ;  /* 0x0000000d00157223 */ /* 0x000fce0000000015 */
.L_x_34:
[----:B------:R-:W-:Y:S05]  /*0ee0*/  BSYNC.RECONVERGENT B1 ;  /* 0x0000000000017941 */ /* 0x000fea0003800200 */
.L_x_32:
[----:B------:R-:W0:Y:S01]  /*0ef0*/  I2F.U32.RP R0, UR13 ;  /* 0x0000000d00007d06 */ /* 0x000e220008209000 */
[----:B------:R-:W-:Y:S01]  /*0f00*/  IADD3 R13, PT, PT, RZ, -UR13, RZ ;  /* 0x8000000dff0d7c10 */ /* 0x000fe2000fffe0ff */
[----:B------:R-:W1:Y:S01]  /*0f10*/  S2UR UR8, SR_CgaCtaId ;  /* 0x00000000000879c3 */ /* 0x000e620000008800 */
[----:B------:R-:W-:Y:S01]  /*0f20*/  IADD3 R12, PT, PT, R12, 0x1, RZ ;  /* 0x000000010c0c7810 */ /* 0x000fe20007ffe0ff */
[----:B------:R-:W-:Y:S01]  /*0f30*/  UMOV UR6, 0x400 ;  /* 0x0000040000067882 */ /* 0x000fe20000000000 */
[----:B------:R-:W-:Y:S01]  /*0f40*/  ISETP.NE.U32.AND P1, PT, RZ, UR13, PT ;  /* 0x0000000dff007c0c */ /* 0x000fe2000bf25070 */
[----:B------:R-:W2:Y:S01]  /*0f50*/  LDS R18, [R18+0x4] ;  /* 0x0000040012127984 */ /* 0x000ea20000000800 */
[----:B------:R-:W-:Y:S01]  /*0f60*/  BSSY.RECONVERGENT B1, `(.L_x_35) ;  /* 0x000005f000017945 */ /* 0x000fe20003800200 */
[----:B0-----:R-:W0:Y:S01]  /*0f70*/  MUFU.RCP R0, R0 ;  /* 0x0000000000007308 */ /* 0x001e220000001000 */
[----:B-1----:R-:W-:Y:S02]  /*0f80*/  ULEA UR9, UR8, UR6, 0x18 ;  /* 0x0000000608097291 */ /* 0x002fe4000f8ec0ff */
[----:B------:R-:W-:Y:S01]  /*0f90*/  UIADD3 UR6, UPT, UPT, UR6, 0x208, URZ ;  /* 0x0000020806067890 */ /* 0x000fe2000fffe0ff */
[----:B0-----:R-:W-:-:S03]  /*0fa0*/  IADD3 R14, PT, PT, R0, 0xffffffe, RZ ;  /* 0x0ffffffe000e7810 */ /* 0x001fc60007ffe0ff */
[----:B------:R-:W-:Y:S01]  /*0fb0*/  ULEA UR6, UR8, UR6, 0x18 ;  /* 0x0000000608067291 */ /* 0x000fe2000f8ec0ff */
[----:B------:R0:W1:Y:S02]  /*0fc0*/  F2I.FTZ.U32.TRUNC.NTZ R15, R14 ;  /* 0x0000000e000f7305 */ /* 0x000064000021f000 */
[----:B0-----:R-:W-:-:S03]  /*0fd0*/  HFMA2 R14, -RZ, RZ, 0, 0 ;  /* 0x00000000ff0e7431 */ /* 0x001fc600000001ff */
[----:B--2---:R-:W-:Y:S01]  /*0fe0*/  LEA R23, R18, UR6, 0x4 ;  /* 0x0000000612177c11 */ /* 0x004fe2000f8e20ff */
[----:B-1----:R-:W-:-:S04]  /*0ff0*/  IMAD R13, R13, R15, RZ ;  /* 0x0000000f0d0d7224 */ /* 0x002fc800078e02ff */
[----:B------:R-:W-:Y:S01]  /*1000*/  LDS.64 R16, [R23+0x8] ;  /* 0x0000080017107984 */ /* 0x000fe20000000a00 */
[----:B------:R-:W-:-:S06]  /*1010*/  IMAD.HI.U32 R15, R15, R13, R14 ;  /* 0x0000000d0f0f7227 */ /* 0x000fcc00078e000e */
[----:B------:R-:W-:-:S05]  /*1020*/  IMAD.HI.U32 R15, R15, R12, RZ ;  /* 0x0000000c0f0f7227 */ /* 0x000fca00078e00ff */
[----:B------:R-:W-:-:S05]  /*1030*/  IADD3 R15, PT, PT, -R15, RZ, RZ ;  /* 0x000000ff0f0f7210 */ /* 0x000fca0007ffe1ff */
[----:B------:R-:W-:-:S05]  /*1040*/  IMAD R12, R15, UR13, R12 ;  /* 0x0000000d0f0c7c24 */ /* 0x000fca000f8e020c */
[----:B------:R-:W-:-:S13]  /*1050*/  ISETP.GE.U32.AND P0, PT, R12, UR13, PT ;  /* 0x0000000d0c007c0c */ /* 0x000fda000bf06070 */
[----:B------:R-:W-:-:S04]  /*1060*/  @P0 IADD3 R12, PT, PT, R12, -UR13, RZ ;  /* 0x8000000d0c0c0c10 */ /* 0x000fc8000fffe0ff */
[----:B------:R-:W-:-:S13]  /*1070*/  ISETP.GE.U32.AND P0, PT, R12, UR13, PT ;  /* 0x0000000d0c007c0c */ /* 0x000fda000bf06070 */
[----:B------:R-:W-:Y:S02]  /*1080*/  @P0 IADD3 R12, PT, PT, R12, -UR13, RZ ;  /* 0x8000000d0c0c0c10 */ /* 0x000fe4000fffe0ff */
[----:B------:R-:W-:-:S04]  /*1090*/  @!P1 LOP3.LUT R12, RZ, UR13, RZ, 0x33, !PT ;  /* 0x0000000dff0c9c12 */ /* 0x000fc8000f8e33ff */
[----:B------:R-:W-:Y:S02]  /*10a0*/  LEA R22, R12, UR9, 0x2 ;  /* 0x000000090c167c11 */ /* 0x000fe4000f8e10ff */
[----:B------:R-:W-:Y:S04]  /*10b0*/  LDS.64 R12, [R23] ;  /* 0x00000000170c7984 */ /* 0x000fe80000000a00 */
[----:B------:R0:W1:Y:S02]  /*10c0*/  LDS R19, [R22] ;  /* 0x0000000016137984 */ /* 0x0000640000000800 */
[----:B0-----:R-:W-:Y:S02]  /*10d0*/  MOV R22, 0x3f800000 ;  /* 0x3f80000000167802 */ /* 0x001fe40000000f00 */
[----:B-1----:R-:W-:-:S05]  /*10e0*/  LEA R19, R19, UR6, 0x4 ;  /* 0x0000000613137c11 */ /* 0x002fca000f8e20ff */
[----:B------:R-:W0:Y:S02]  /*10f0*/  LDS.64 R14, [R19] ;  /* 0x00000000130e7984 */ /* 0x000e240000000a00 */
[----:B0-----:R-:W-:-:S06]  /*1100*/  DADD R24, R12, -R14 ;  /* 0x000000000c187229 */ /* 0x001fcc000000080e */
[----:B------:R-:W0:Y:S02]  /*1110*/  F2F.F32.F64 R0, R24 ;  /* 0x0000001800007310 */ /* 0x000e240000301000 */
[----:B0-----:R-:W-:-:S13]  /*1120*/  FSETP.NEU.AND P0, PT, R0, 1, PT ;  /* 0x3f8000000000780b */ /* 0x001fda0003f0d000 */
[----:B------:R-:W-:Y:S05]  /*1130*/  @!P0 BRA `(.L_x_36) ;  /* 0x0000000400048947 */ /* 0x000fea0003800000 */
[----:B------:R-:W-:-:S13]  /*1140*/  FSETP.NAN.AND P0, PT, |R0|, |R0|, PT ;  /* 0x400000000000720b */ /* 0x000fda0003f08200 */
[----:B------:R-:W-:Y:S01]  /*1150*/  @P0 FADD R22, R0, 2 ;  /* 0x4000000000160421 */ /* 0x000fe20000000000 */
[----:B------:R-:W-:Y:S06]  /*1160*/  @P0 BRA `(.L_x_36) ;  /* 0x0000000000f80947 */ /* 0x000fec0003800000 */
[C---:B------:R-:W-:Y:S01]  /*1170*/  FMUL R23, |R0|.reuse, 16777216 ;  /* 0x4b80000000177820 */ /* 0x040fe20000400200 */
[----:B------:R-:W-:-:S04]  /*1180*/  FSETP.GEU.AND P0, PT, |R0|, 1.175494350822287508e-38, PT ;  /* 0x008000000000780b */ /* 0x000fc80003f0e200 */
[----:B------:R-:W-:-:S04]  /*1190*/  FSEL R18, R23, |R0|, !P0 ;  /* 0x4000000017127208 */ /* 0x000fc80004000000 */
[----:B------:R-:W-:-:S04]  /*11a0*/  IADD3 R23, PT, PT, R18, -0x3f3504f3, RZ ;  /* 0xc0cafb0d12177810 */ /* 0x000fc80007ffe0ff */
[----:B------:R-:W-:-:S04]  /*11b0*/  LOP3.LUT R23, R23, 0xff800000, RZ, 0xc0, !PT ;  /* 0xff80000017177812 */ /* 0x000fc800078ec0ff */
[----:B------:R-:W-:-:S05]  /*11c0*/  IADD3 R18, PT, PT, R18, -R23, RZ ;  /* 0x8000001712127210 */ /* 0x000fca0007ffe0ff */
[C---:B------:R-:W-:Y:S01]  /*11d0*/  FADD R22, R18.reuse, 1 ;  /* 0x3f80000012167421 */ /* 0x040fe20000000000 */
[----:B------:R-:W-:-:S04]  /*11e0*/  FADD R25, R18, -1 ;  /* 0xbf80000012197421 */ /* 0x000fc80000000000 */
[----:B------:R-:W-:Y:S01]  /*11f0*/  FADD R27, R25, R25 ;  /* 0x00000019191b7221 */ /* 0x000fe20000000000 */
[----:B------:R-:W0:Y:S03]  /*1200*/  MUFU.RCP R22, R22 ;  /* 0x0000001600167308 */ /* 0x000e260000001000 */
[----:B0-----:R-:W-:-:S04]  /*1210*/  FMUL R18, R22, R27 ;  /* 0x0000001b16127220 */ /* 0x001fc80000400000 */
[----:B------:R-:W-:-:S04]  /*1220*/  FADD R24, R25, -R18 ;  /* 0x8000001219187221 */ /* 0x000fc80000000000 */
[----:B------:R-:W-:-:S04]  /*1230*/  FADD R24, R24, R24 ;  /* 0x0000001818187221 */ /* 0x000fc80000000000 */
[-C--:B------:R-:W-:Y:S01]  /*1240*/  FFMA R27, R25, -R18.reuse, R24 ;  /* 0x80000012191b7223 */ /* 0x080fe20000000018 */
[----:B------:R-:W-:Y:S02]  /*1250*/  I2FP.F32.S32 R25, R23 ;  /* 0x0000001700197245 */ /* 0x000fe40000201400 */
[----:B------:R-:W-:Y:S01]  /*1260*/  FSEL R24, RZ, -24, P0 ;  /* 0xc1c00000ff187808 */ /* 0x000fe20000000000 */
[----:B------:R-:W-:Y:S01]  /*1270*/  FMUL R23, R22, R27 ;  /* 0x0000001b16177220 */ /* 0x000fe20000400000 */
[----:B------:R-:W-:Y:S01]  /*1280*/  HFMA2 R27, -RZ, RZ, 0.771484375, 0.21533203125 ;  /* 0x3a2c32e4ff1b7431 */ /* 0x000fe200000001ff */
[----:B------:R-:W-:Y:S02]  /*1290*/  FSETP.NEU.AND P0, PT, |R0|, +INF , PT ;  /* 0x7f8000000000780b */ /* 0x000fe40003f0d200 */
[----:B------:R-:W-:Y:S01]  /*12a0*/  FFMA R25, R25, 1.1920928955078125e-07, R24 ;  /* 0x3400000019197823 */ /* 0x000fe20000000018 */
[----:B------:R-:W-:Y:S01]  /*12b0*/  FMUL R24, R18, R18 ;  /* 0x0000001212187220 */ /* 0x000fe20000400000 */
[----:B------:R-:W-:-:S02]  /*12c0*/  FSETP.NEU.AND P0, PT, R0, RZ, P0 ;  /* 0x000000ff0000720b */ /* 0x000fc4000070d000 */
[----:B------:R-:W-:Y:S01]  /*12d0*/  FFMA R22, R18, 1.4426950216293334961, R25 ;  /* 0x3fb8aa3b12167823 */ /* 0x000fe20000000019 */
[----:B------:R-:W-:-:S03]  /*12e0*/  FFMA R27, R24, R27, 0.0032181653659790754318 ;  /* 0x3b52e7db181b7423 */ /* 0x000fc6000000001b */
[----:B------:R-:W-:Y:S01]  /*12f0*/  FADD R25, R25, -R22 ;  /* 0x8000001619197221 */ /* 0x000fe20000000000 */
[----:B------:R-:W-:-:S03]  /*1300*/  FFMA R27, R24, R27, 0.018033718690276145935 ;  /* 0x3c93bb73181b7423 */ /* 0x000fc6000000001b */
[----:B------:R-:W-:Y:S01]  /*1310*/  FFMA R26, R18, 1.4426950216293334961, R25 ;  /* 0x3fb8aa3b121a7823 */ /* 0x000fe20000000019 */
[----:B------:R-:W-:-:S03]  /*1320*/  FFMA R27, R24, R27, 0.12022458761930465698 ;  /* 0x3df6384f181b7423 */ /* 0x000fc6000000001b */
[----:B------:R-:W-:Y:S01]  /*1330*/  FFMA R25, R23, 1.4426950216293334961, R26 ;  /* 0x3fb8aa3b17197823 */ /* 0x000fe2000000001a */
[----:B------:R-:W-:Y:S01]  /*1340*/  @!P0 FADD R0, R0, R0 ;  /* 0x0000000000008221 */ /* 0x000fe20000000000 */
[----:B------:R-:W-:Y:S02]  /*1350*/  FMUL R27, R24, R27 ;  /* 0x0000001b181b7220 */ /* 0x000fe40000400000 */
[----:B------:R-:W-:Y:S02]  /*1360*/  FFMA R25, R18, 1.9251366722983220825e-08, R25 ;  /* 0x32a55e3412197823 */ /* 0x000fe40000000019 */
[----:B------:R-:W-:-:S04]  /*1370*/  FMUL R24, R27, 3 ;  /* 0x404000001b187820 */ /* 0x000fc80000400000 */
[----:B------:R-:W-:Y:S01]  /*1380*/  FFMA R24, R23, R24, R25 ;  /* 0x0000001817187223 */ /* 0x000fe20000000019 */
[----:B------:R-:W-:-:S03]  /*1390*/  MOV R25, 0x391fcb8e ;  /* 0x391fcb8e00197802 */ /* 0x000fc60000000f00 */
        /* <DEDUP_REMOVED lines=16> */
[----:B------:R-:W-:-:S04]  /*14a0*/  FFMA R25, R22, R25, 0.0096188392490148544312 ;  /* 0x3c1d985616197423 */ /* 0x000fc80000000019 */
[C---:B------:R-:W-:Y:S02]  /*14b0*/  FFMA R27, R22.reuse, R25, 0.055503588169813156128 ;  /* 0x3d6357bb161b7423 */ /* 0x040fe40000000019 */
[----:B------:R-:W0:Y:S02]  /*14c0*/  F2I.NTZ R25, R23 ;  /* 0x0000001700197305 */ /* 0x000e240000203100 */
[----:B------:R-:W-:-:S04]  /*14d0*/  FFMA R27, R22, R27, 0.24022644758224487305 ;  /* 0x3e75fdec161b7423 */ /* 0x000fc8000000001b */
[----:B------:R-:W-:-:S04]  /*14e0*/  FFMA R27, R22, R27, 0.69314718246459960938 ;  /* 0x3f317218161b7423 */ /* 0x000fc8000000001b */
[----:B------:R-:W-:Y:S01]  /*14f0*/  FFMA R27, R22, R27, 1 ;  /* 0x3f800000161b7423 */ /* 0x000fe2000000001b */
[----:B------:R-:W-:-:S03]  /*1500*/  FSEL R22, RZ, +INF , !P1 ;  /* 0x7f800000ff167808 */ /* 0x000fc60004800000 */
[----:B------:R-:W-:Y:S01]  /*1510*/  FMUL R24, R24, R27 ;  /* 0x0000001b18187220 */ /* 0x000fe20000400000 */
[----:B0-----:R-:W-:-:S05]  /*1520*/  LEA R25, R25, -R18, 0x17 ;  /* 0x8000001219197211 */ /* 0x001fca00078eb8ff */
[----:B------:R-:W-:Y:S01]  /*1530*/  @!P2 FMUL R22, R25, R24 ;  /* 0x000000181916a220 */ /* 0x000fe20000400000 */
[----:B------:R-:W-:-:S07]  /*1540*/  @!P0 LOP3.LUT R22, R0, 0x7fffffff, RZ, 0xc0, !PT ;  /* 0x7fffffff00168812 */ /* 0x000fce00078ec0ff */
.L_x_36:
[----:B------:R-:W-:Y:S05]  /*1550*/  BSYNC.RECONVERGENT B1 ;  /* 0x0000000000017941 */ /* 0x000fea0003800200 */
.L_x_35:
[----:B------:R-:W0:Y:S01]  /*1560*/  LDS.64 R18, [R19+0x8] ;  /* 0x0000080013127984 */ /* 0x000e220000000a00 */
[----:B------:R-:W-:Y:S01]  /*1570*/  BSSY.RECONVERGENT B1, `(.L_x_37) ;  /* 0x0000047000017945 */ /* 0x000fe20003800200 */
[----:B------:R-:W-:Y:S01]  /*1580*/  MOV R27, 0x3f800000 ;  /* 0x3f800000001b7802 */ /* 0x000fe20000000f00 */
        /* <DEDUP_REMOVED lines=14> */
[----:B------:R-:W-:-:S03]  /*1670*/  FADD R26, R23, -1 ;  /* 0xbf800000171a7421 */ /* 0x000fc60000000000 */
[----:B------:R-:W0:Y:S01]  /*1680*/  MUFU.RCP R24, R27 ;  /* 0x0000001b00187308 */ /* 0x000e220000001000 */
[----:B------:R-:W-:-:S04]  /*1690*/  FADD R23, R26, R26 ;  /* 0x0000001a1a177221 */ /* 0x000fc80000000000 */
[----:B0-----:R-:W-:-:S04]  /*16a0*/  FMUL R23, R24, R23 ;  /* 0x0000001718177220 */ /* 0x001fc80000400000 */
[----:B------:R-:W-:-:S04]  /*16b0*/  FADD R28, R26, -R23 ;  /* 0x800000171a1c7221 */ /* 0x000fc80000000000 */
[----:B------:R-:W-:Y:S01]  /*16c0*/  FADD R29, R28, R28 ;  /* 0x0000001c1c1d7221 */ /* 0x000fe20000000000 */
[----:B------:R-:W-:-:S03]  /*16d0*/  FMUL R28, R23, R23 ;  /* 0x00000017171c7220 */ /* 0x000fc60000400000 */
[----:B------:R-:W-:Y:S01]  /*16e0*/  FFMA R29, R26, -R23, R29 ;  /* 0x800000171a1d7223 */ /* 0x000fe2000000001d */
[----:B------:R-:W-:Y:S02]  /*16f0*/  I2FP.F32.S32 R26, R25 ;  /* 0x00000019001a7245 */ /* 0x000fe40000201400 */
[----:B------:R-:W-:Y:S01]  /*1700*/  FSEL R25, RZ, -24, P0 ;  /* 0xc1c00000ff197808 */ /* 0x000fe20000000000 */
[----:B------:R-:W-:Y:S01]  /*1710*/  FMUL R24, R24, R29 ;  /* 0x0000001d18187220 */ /* 0x000fe20000400000 */
[----:B------:R-:W-:-:S03]  /*1720*/  FSETP.NEU.AND P0, PT, |R0|, +INF , PT ;  /* 0x7f8000000000780b */ /* 0x000fc60003f0d200 */
[----:B------:R-:W-:Y:S01]  /*1730*/  FFMA R26, R26, 1.1920928955078125e-07, R25 ;  /* 0x340000001a1a7823 */ /* 0x000fe20000000019 */
[----:B------:R-:W-:Y:S01]  /*1740*/  HFMA2 R25, -RZ, RZ, 0.771484375, 0.21533203125 ;  /* 0x3a2c32e4ff197431 */ /* 0x000fe200000001ff */
[----:B------:R-:W-:-:S04]  /*1750*/  FSETP.NEU.AND P0, PT, R0, RZ, P0 ;  /* 0x000000ff0000720b */ /* 0x000fc8000070d000 */
[----:B------:R-:W-:-:S04]  /*1760*/  FFMA R25, R28, R25, 0.0032181653659790754318 ;  /* 0x3b52e7db1c197423 */ /* 0x000fc80000000019 */
[----:B------:R-:W-:-:S05]  /*1770*/  FFMA R25, R28, R25, 0.018033718690276145935 ;  /* 0x3c93bb731c197423 */ /* 0x000fca0000000019 */
[----:B------:R-:W-:Y:S01]  /*1780*/  @!P0 FADD R0, R0, R0 ;  /* 0x0000000000008221 */ /* 0x000fe20000000000 */
[----:B------:R-:W-:-:S04]  /*1790*/  FFMA R25, R28, R25, 0.12022458761930465698 ;  /* 0x3df6384f1c197423 */ /* 0x000fc80000000019 */
[----:B------:R-:W-:Y:S01]  /*17a0*/  FMUL R28, R28, R25 ;  /* 0x000000191c1c7220 */ /* 0x000fe20000400000 */
[----:B------:R-:W-:-:S04]  /*17b0*/  FFMA R25, R23, 1.4426950216293334961, R26 ;  /* 0x3fb8aa3b17197823 */ /* 0x000fc8000000001a */
[----:B------:R-:W-:-:S04]  /*17c0*/  FADD R26, R26, -R25 ;  /* 0x800000191a1a7221 */ /* 0x000fc80000000000 */
[----:B------:R-:W-:-:S04]  /*17d0*/  FFMA R27, R23, 1.4426950216293334961, R26 ;  /* 0x3fb8aa3b171b7823 */ /* 0x000fc8000000001a */
[----:B------:R-:W-:Y:S01]  /*17e0*/  FFMA R26, R24, 1.4426950216293334961, R27 ;  /* 0x3fb8aa3b181a7823 */ /* 0x000fe2000000001b */
[----:B------:R-:W-:-:S03]  /*17f0*/  FMUL R27, R28, 3 ;  /* 0x404000001c1b7820 */ /* 0x000fc60000400000 */
[----:B------:R-:W-:-:S04]  /*1800*/  FFMA R26, R23, 1.9251366722983220825e-08, R26 ;  /* 0x32a55e34171a7823 */ /* 0x000fc8000000001a */
        /* <DEDUP_REMOVED lines=8> */
[C---:B------:R-:W-:Y:S02]  /*1890*/  FSETP.GEU.AND P1, PT, R23.reuse, RZ, PT ;  /* 0x000000ff1700720b */ /* 0x040fe40003f2e000 */
[----:B------:R-:W-:Y:S01]  /*18a0*/  FSETP.GT.AND P2, PT, |R23|, 152, PT ;  /* 0x431800001700780b */ /* 0x000fe20003f44200 */
[----:B------:R-:W-:Y:S01]  /*18b0*/  FFMA R26, R25, 2, R26 ;  /* 0x40000000191a7823 */ /* 0x000fe2000000001a */
[----:B------:R-:W-:Y:S01]  /*18c0*/  FSEL R27, RZ, +INF , !P1 ;  /* 0x7f800000ff1b7808 */ /* 0x000fe20004800000 */
[----:B0-----:R-:W-:Y:S01]  /*18d0*/  FADD R25, R23, -R24 ;  /* 0x8000001817197221 */ /* 0x001fe20000000000 */
[----:B------:R-:W-:Y:S01]  /*18e0*/  FSETP.GT.AND P3, PT, R24, RZ, PT ;  /* 0x000000ff1800720b */ /* 0x000fe20003f64000 */
[----:B------:R-:W0:Y:S02]  /*18f0*/  F2I.NTZ R23, R23 ;  /* 0x0000001700177305 */ /* 0x000e240000203100 */
[----:B------:R-:W-:Y:S01]  /*1900*/  FADD R25, R25, R26 ;  /* 0x0000001a19197221 */ /* 0x000fe20000000000 */
[----:B------:R-:W-:-:S02]  /*1910*/  MOV R26, 0x391fcb8e ;  /* 0x391fcb8e001a7802 */ /* 0x000fc40000000f00 */
[----:B------:R-:W-:-:S03]  /*1920*/  SEL R24, RZ, 0x83000000, P3 ;  /* 0x83000000ff187807 */ /* 0x000fc60001800000 */
[----:B------:R-:W-:-:S04]  /*1930*/  FFMA R26, R25, R26, 0.0013391353422775864601 ;  /* 0x3aaf85ed191a7423 */ /* 0x000fc8000000001a */
[----:B------:R-:W-:-:S04]  /*1940*/  FFMA R26, R25, R26, 0.0096188392490148544312 ;  /* 0x3c1d9856191a7423 */ /* 0x000fc8000000001a */
[----:B------:R-:W-:-:S04]  /*1950*/  FFMA R26, R25, R26, 0.055503588169813156128 ;  /* 0x3d6357bb191a7423 */ /* 0x000fc8000000001a */
[----:B------:R-:W-:-:S04]  /*1960*/  FFMA R26, R25, R26, 0.24022644758224487305 ;  /* 0x3e75fdec191a7423 */ /* 0x000fc8000000001a */
[----:B------:R-:W-:-:S04]  /*1970*/  FFMA R26, R25, R26, 0.69314718246459960938 ;  /* 0x3f317218191a7423 */ /* 0x000fc8000000001a */
[----:B------:R-:W-:Y:S01]  /*1980*/  FFMA R26, R25, R26, 1 ;  /* 0x3f800000191a7423 */ /* 0x000fe2000000001a */
[----:B------:R-:W-:Y:S02]  /*1990*/  IADD3 R25, PT, PT, R24, 0x7f000000, RZ ;  /* 0x7f00000018197810 */ /* 0x000fe40007ffe0ff */
[----:B0-----:R-:W-:-:S03]  /*19a0*/  LEA R24, R23, -R24, 0x17 ;  /* 0x8000001817187211 */ /* 0x001fc600078eb8ff */
[----:B------:R-:W-:-:S04]  /*19b0*/  FMUL R25, R25, R26 ;  /* 0x0000001a19197220 */ /* 0x000fc80000400000 */
[----:B------:R-:W-:Y:S01]  /*19c0*/  @!P2 FMUL R27, R24, R25 ;  /* 0x00000019181ba220 */ /* 0x000fe20000400000 */
[----:B------:R-:W-:-:S07]  /*19d0*/  @!P0 LOP3.LUT R27, R0, 0x7fffffff, RZ, 0xc0, !PT ;  /* 0x7fffffff001b8812 */ /* 0x000fce00078ec0ff */
.L_x_38:
[----:B------:R-:W-:Y:S05]  /*19e0*/  BSYNC.RECONVERGENT B1 ;  /* 0x0000000000017941 */ /* 0x000fea0003800200 */
.L_x_37:
[----:B------:R-:W-:Y:S01]  /*19f0*/  FADD R27, R27, R22 ;  /* 0x000000161b1b7221 */ /* 0x000fe20000000000 */
[----:B------:R-:W-:Y:S03]  /*1a00*/  BSSY.RECONVERGENT B1, `(.L_x_39) ;  /* 0x000000e000017945 */ /* 0x000fe60003800200 */
[----:B------:R0:W1:Y:S01]  /*1a10*/  MUFU.RSQ R0, R27 ;  /* 0x0000001b00007308 */ /* 0x0000620000001400 */
[----:B------:R-:W-:-:S04]  /*1a20*/  IADD3 R22, PT, PT, R27, -0xd000000, RZ ;  /* 0xf30000001b167810 */ /* 0x000fc80007ffe0ff */
[----:B------:R-:W-:-:S13]  /*1a30*/  ISETP.GT.U32.AND P0, PT, R22, 0x727fffff, PT ;  /* 0x727fffff1600780c */ /* 0x000fda0003f04070 */
[----:B01----:R-:W-:Y:S05]  /*1a40*/  @!P0 BRA `(.L_x_40) ;  /* 0x0000000000148947 */ /* 0x003fea0003800000 */
[----:B------:R-:W-:Y:S02]  /*1a50*/  MOV R0, R27 ;  /* 0x0000001b00007202 */ /* 0x000fe40000000f00 */
[----:B------:R-:W-:-:S07]  /*1a60*/  MOV R24, 0x1a80 ;  /* 0x00001a8000187802 */ /* 0x000fce0000000f00 */
[----:B------:R-:W-:Y:S05]  /*1a70*/  CALL.REL.NOINC `($__internal_1_$__cuda_sm20_sqrt_rn_f32_slowpath) ;  /* 0x0000002000087944 */ /* 0x000fea0003c00000 */
[----:B------:R-:W-:Y:S01]  /*1a80*/  MOV R22, R0 ;  /* 0x0000000000167202 */ /* 0x000fe20000000f00 */
[----:B------:R-:W-:Y:S06]  /*1a90*/  BRA `(.L_x_41) ;  /* 0x0000000000107947 */ /* 0x000fec0003800000 */
.L_x_40:
[----:B------:R-:W-:Y:S01]  /*1aa0*/  FMUL.FTZ R22, R27, R0 ;  /* 0x000000001b167220 */ /* 0x000fe20000410000 */
[----:B------:R-:W-:-:S03]  /*1ab0*/  FMUL.FTZ R0, R0, 0.5 ;  /* 0x3f00000000007820 */ /* 0x000fc60000410000 */
[----:B------:R-:W-:-:S04]  /*1ac0*/  FFMA R23, -R22, R22, R27 ;  /* 0x0000001616177223 */ /* 0x000fc8000000011b */
[----:B------:R-:W-:-:S07]  /*1ad0*/  FFMA R22, R23, R0, R22 ;  /* 0x0000000017167223 */ /* 0x000fce0000000016 */
.L_x_41:
[----:B------:R-:W-:Y:S05]  /*1ae0*/  BSYNC.RECONVERGENT B1 ;  /* 0x0000000000017941 */ /* 0x000fea0003800200 */
.L_x_39:
[----:B------:R-:W-:Y:S02]  /*1af0*/  DADD R12, R6, -R12 ;  /* 0x00000000060c7229 */ /* 0x000fe4000000080c */
[----:B------:R-:W-:Y:S01]  /*1b00*/  DADD R16, R10, -R16 ;  /* 0x000000000a107229 */ /* 0x000fe20000000810 */
[----:B------:R-:W-:Y:S01]  /*1b10*/  MOV R7, 0x3f800000 ;  /* 0x3f80000000077802 */ /* 0x000fe20000000f00 */
[----:B------:R-:W-:Y:S02]  /*1b20*/  HFMA2 R10, -RZ, RZ, 1.875, 0 ;  /* 0x3f800000ff0a7431 */ /* 0x000fe400000001ff */
[----:B------:R-:W0:Y:S08]  /*1b30*/  F2F.F32.F64 R6, R12 ;  /* 0x0000000c00067310 */ /* 0x000e300000301000 */
[----:B------:R-:W1:Y:S01]  /*1b40*/  F2F.F32.F64 R0, R16 ;  /* 0x0000001000007310 */ /* 0x000e620000301000 */
[----:B0-----:R-:W-:-:S02]  /*1b50*/  FSETP.NEU.AND P0, PT, R6, 1, PT ;  /* 0x3f8000000600780b */ /* 0x001fc40003f0d000 */
        /* <DEDUP_REMOVED lines=20> */
[----:B------:R-:W-:Y:S01]  /*1ca0*/  FFMA R23, R11, 1.1920928955078125e-07, R16 ;  /* 0x340000000b177823 */ /* 0x000fe20000000010 */
        /* <DEDUP_REMOVED lines=46> */
.L_x_42:
        /* <DEDUP_REMOVED lines=56> */
[----:B------:R-:W0:Y:S02]  /*2310*/  F2I.NTZ R12, R6 ;  /* 0x00000006000c7305 */ /* 0x000e240000203100 */
[----:B------:R-:W-:-:S04]  /*2320*/  FFMA R16, R7, R16, 0.055503588169813156128 ;  /* 0x3d6357bb07107423 */ /* 0x000fc80000000010 */
[----:B------:R-:W-:-:S04]  /*2330*/  FFMA R16, R7, R16, 0.24022644758224487305 ;  /* 0x3e75fdec07107423 */ /* 0x000fc80000000010 */
[----:B------:R-:W-:-:S04]  /*2340*/  FFMA R16, R7, R16, 0.69314718246459960938 ;  /* 0x3f31721807107423 */ /* 0x000fc80000000010 */
[----:B------:R-:W-:Y:S01]  /*2350*/  FFMA R16, R7, R16, 1 ;  /* 0x3f80000007107423 */ /* 0x000fe20000000010 */
[----:B0-----:R-:W-:Y:S02]  /*2360*/  LEA R12, R12, -R11, 0x17 ;  /* 0x8000000b0c0c7211 */ /* 0x001fe400078eb8ff */
[----:B------:R-:W-:Y:S01]  /*2370*/  FSEL R7, RZ, +INF , !P1 ;  /* 0x7f800000ff077808 */ /* 0x000fe20004800000 */
[----:B------:R-:W-:-:S04]  /*2380*/  FMUL R13, R13, R16 ;  /* 0x000000100d0d7220 */ /* 0x000fc80000400000 */
[----:B------:R-:W-:Y:S01]  /*2390*/  @!P2 FMUL R7, R12, R13 ;  /* 0x0000000d0c07a220 */ /* 0x000fe20000400000 */
[----:B------:R-:W-:-:S07]  /*23a0*/  @!P0 LOP3.LUT R7, R0, 0x7fffffff, RZ, 0xc0, !PT ;  /* 0x7fffffff00078812 */ /* 0x000fce00078ec0ff */
.L_x_43:
[----:B------:R-:W-:-:S04]  /*23b0*/  FADD R7, R7, R10 ;  /* 0x0000000a07077221 */ /* 0x000fc80000000000 */
[----:B------:R0:W1:Y:S01]  /*23c0*/  MUFU.RSQ R0, R7 ;  /* 0x0000000700007308 */ /* 0x0000620000001400 */
[----:B------:R-:W-:-:S04]  /*23d0*/  IADD3 R6, PT, PT, R7, -0xd000000, RZ ;  /* 0xf300000007067810 */ /* 0x000fc80007ffe0ff */
[----:B------:R-:W-:-:S13]  /*23e0*/  ISETP.GT.U32.AND P0, PT, R6, 0x727fffff, PT ;  /* 0x727fffff0600780c */ /* 0x000fda0003f04070 */
[----:B01----:R-:W-:Y:S05]  /*23f0*/  @!P0 BRA `(.L_x_44) ;  /* 0x00000000001c8947 */ /* 0x003fea0003800000 */
[----:B------:R-:W-:Y:S01]  /*2400*/  BSSY.RECONVERGENT B1, `(.L_x_45) ;  /* 0x0000004000017945 */ /* 0x000fe20003800200 */
[----:B------:R-:W-:Y:S02]  /*2410*/  MOV R0, R7 ;  /* 0x0000000700007202 */ /* 0x000fe40000000f00 */
[----:B------:R-:W-:-:S07]  /*2420*/  MOV R24, 0x2440 ;  /* 0x0000244000187802 */ /* 0x000fce0000000f00 */
[----:B------:R-:W-:Y:S05]  /*2430*/  CALL.REL.NOINC `($__internal_1_$__cuda_sm20_sqrt_rn_f32_slowpath) ;  /* 0x0000001400987944 */ /* 0x000fea0003c00000 */
[----:B------:R-:W-:Y:S05]  /*2440*/  BSYNC.RECONVERGENT B1 ;  /* 0x0000000000017941 */ /* 0x000fea0003800200 */
.L_x_45:
[----:B------:R-:W-:Y:S01]  /*2450*/  MOV R6, R0 ;  /* 0x0000000000067202 */ /* 0x000fe20000000f00 */
[----:B------:R-:W-:Y:S06]  /*2460*/  BRA `(.L_x_46) ;  /* 0x0000000000107947 */ /* 0x000fec0003800000 */
.L_x_44:
[----:B------:R-:W-:Y:S01]  /*2470*/  FMUL.FTZ R6, R7, R0 ;  /* 0x0000000007067220 */ /* 0x000fe20000410000 */
[----:B------:R-:W-:-:S03]  /*2480*/  FMUL.FTZ R0, R0, 0.5 ;  /* 0x3f00000000007820 */ /* 0x000fc60000410000 */
[----:B------:R-:W-:-:S04]  /*2490*/  FFMA R7, -R6, R6, R7 ;  /* 0x0000000606077223 */ /* 0x000fc80000000107 */
[----:B------:R-:W-:-:S07]  /*24a0*/  FFMA R6, R7, R0, R6 ;  /* 0x0000000007067223 */ /* 0x000fce0000000006 */
.L_x_46:
[----:B------:R-:W-:Y:S01]  /*24b0*/  DADD R14, R4, -R14 ;  /* 0x00000000040e7229 */ /* 0x000fe2000000080e */
[----:B------:R-:W-:Y:S01]  /*24c0*/  BSSY.RECONVERGENT B1, `(.L_x_47) ;  /* 0x000004a000017945 */ /* 0x000fe20003800200 */
        /* <DEDUP_REMOVED lines=23> */
[----:B------:R-:W-:-:S04]  /*2640*/  FADD R12, R7, -1 ;  /* 0xbf800000070c7421 */ /* 0x000fc80000000000 */
        /* <DEDUP_REMOVED lines=49> */
.L_x_48:
[----:B------:R-:W-:Y:S05]  /*2960*/  BSYNC.RECONVERGENT B1 ;  /* 0x0000000000017941 */ /* 0x000fea0003800200 */
.L_x_47:
        /* <DEDUP_REMOVED lines=67> */
.L_x_50:
[----:B------:R-:W-:Y:S05]  /*2da0*/  BSYNC.RECONVERGENT B1 ;  /* 0x0000000000017941 */ /* 0x000fea0003800200 */
.L_x_49:
        /* <DEDUP_REMOVED lines=9> */
[----:B------:R-:W-:Y:S05]  /*2e40*/  BRA `(.L_x_53) ;  /* 0x0000000000107947 */ /* 0x000fea0003800000 */
.L_x_52:
[----:B------:R-:W-:Y:S01]  /*2e50*/  FMUL.FTZ R0, R5, R4 ;  /* 0x0000000405007220 */ /* 0x000fe20000410000 */
[----:B------:R-:W-:-:S03]  /*2e60*/  FMUL.FTZ R4, R4, 0.5 ;  /* 0x3f00000004047820 */ /* 0x000fc60000410000 */
[----:B------:R-:W-:-:S04]  /*2e70*/  FFMA R5, -R0, R0, R5 ;  /* 0x0000000000057223 */ /* 0x000fc80000000105 */
[----:B------:R-:W-:-:S07]  /*2e80*/  FFMA R0, R5, R4, R0 ;  /* 0x0000000405007223 */ /* 0x000fce0000000000 */
.L_x_53:
[----:B------:R-:W-:Y:S05]  /*2e90*/  BSYNC.RECONVERGENT B1 ;  /* 0x0000000000017941 */ /* 0x000fea0003800200 */
.L_x_51:
[----:B------:R-:W-:Y:S08]  /*2ea0*/  F2F.F64.F32 R10, R0 ;  /* 0x00000000000a7310 */ /* 0x000ff00000201800 */
[----:B------:R-:W0:Y:S08]  /*2eb0*/  F2F.F64.F32 R6, R6 ;  /* 0x0000000600067310 */ /* 0x000e300000201800 */
[----:B------:R-:W-:Y:S01]  /*2ec0*/  F2F.F64.F32 R8, R21 ;  /* 0x0000001500087310 */ /* 0x000fe20000201800 */
[----:B0-----:R-:W-:-:S07]  /*2ed0*/  DADD R10, R10, R6 ;  /* 0x000000000a0a7229 */ /* 0x001fce0000000006 */
[----:B------:R-:W0:Y:S02]  /*2ee0*/  F2F.F64.F32 R22, R22 ;  /* 0x0000001600167310 */ /* 0x000e240000201800 */
[----:B0-----:R-:W-:-:S11]  /*2ef0*/  DADD R8, R8, R22 ;  /* 0x0000000008087229 */ /* 0x001fd60000000016 */
.L_x_27:
[----:B------:R-:W-:Y:S05]  /*2f00*/  BSYNC.RECONVERGENT B0 ;  /* 0x0000000000007941 */ /* 0x000fea0003800200 */
.L_x_26:
[----:B------:R-:W0:Y:S01]  /*2f10*/  S2R R5, SR_TID.X ;  /* 0x0000000000057919 */ /* 0x000e220000002100 */
[----:B------:R-:W1:Y:S01]  /*2f20*/  S2UR UR7, SR_CgaCtaId ;  /* 0x00000000000779c3 */ /* 0x000e620000008800 */
[----:B------:R-:W-:Y:S01]  /*2f30*/  UMOV UR6, 0x400 ;  /* 0x0000040000067882 */ /* 0x000fe20000000000 */
[----:B------:R-:W-:-:S06]  /*2f40*/  DADD R8, -R10, R8 ;  /* 0x000000000a087229 */ /* 0x000fcc0000000108 */
[----:B------:R-:W-:Y:S01]  /*2f50*/  BAR.SYNC.DEFER_BLOCKING 0x0 ;  /* 0x0000000000007b1d */ /* 0x000fe20000010000 */
[----:B------:R-:W-:Y:S02]  /*2f60*/  UIADD3 UR8, UPT, UPT, UR6, 0xa38, URZ ;  /* 0x00000a3806087890 */ /* 0x000fe4000fffe0ff */
[----:B------:R-:W-:Y:S02]  /*2f70*/  UISETP.GE.AND UP0, UPT, UR13, 0x2, UPT ;  /* 0x000000020d00788c */ /* 0x000fe4000bf06270 */
[----:B-1----:R-:W-:-:S06]  /*2f80*/  ULEA UR8, UR7, UR8, 0x18 ;  /* 0x0000000807087291 */ /* 0x002fcc000f8ec0ff */
[----:B0-----:R-:W-:Y:S01]  /*2f90*/  LEA R0, R5, UR8, 0x3 ;  /* 0x0000000805007c11 */ /* 0x001fe2000f8e18ff */
[----:B------:R-:W-:Y:S02]  /*2fa0*/  UIADD3 UR8, UPT, UPT, UR6, 0xe48, URZ ;  /* 0x00000e4806087890 */ /* 0x000fe4000fffe0ff */
[----:B------:R-:W-:Y:S02]  /*2fb0*/  UIADD3 UR6, UPT, UPT, UR6, 0x1050, URZ ;  /* 0x0000105006067890 */ /* 0x000fe4000fffe0ff */
[----:B------:R-:W0:Y:S01]  /*2fc0*/  LDS.64 R6, [R0] ;  /* 0x0000000000067984 */ /* 0x000e220000000a00 */
[----:B------:R-:W-:Y:S02]  /*2fd0*/  ULEA UR8, UR7, UR8, 0x18 ;  /* 0x0000000807087291 */ /* 0x000fe4000f8ec0ff */
[----:B------:R-:W-:-:S04]  /*2fe0*/  ULEA UR6, UR7, UR6, 0x18 ;  /* 0x0000000607067291 */ /* 0x000fc8000f8ec0ff */
[C---:B------:R-:W-:Y:S01]  /*2ff0*/  LEA R4, R5.reuse, UR8, 0x2 ;  /* 0x0000000805047c11 */ /* 0x040fe2000f8e10ff */
[----:B0-----:R-:W-:Y:S01]  /*3000*/  DSETP.GT.AND P0, PT, R6, R8, PT ;  /* 0x000000080600722a */ /* 0x001fe20003f04000 */
[----:B------:R-:W-:Y:S02]  /*3010*/  MOV R7, UR20 ;  /* 0x0000001400077c02 */ /* 0x000fe40008000f00 */
[----:B------:R-:W-:-:S11]  /*3020*/  LEA R6, R5, UR6, 0x2 ;  /* 0x0000000605067c11 */ /* 0x000fd6000f8e10ff */
[----:B------:R0:W-:Y:S04]  /*3030*/  @P0 STS.64 [R0], R8 ;  /* 0x0000000800000388 */ /* 0x0001e80000000a00 */
[----:B------:R0:W-:Y:S04]  /*3040*/  @P0 STS [R4], R7 ;  /* 0x0000000704000388 */ /* 0x0001e80000000800 */
[----:B------:R0:W-:Y:S01]  /*3050*/  @P0 STS [R6], R5 ;  /* 0x0000000506000388 */ /* 0x0001e20000000800 */
[----:B------:R-:W-:Y:S06]  /*3060*/  BAR.SYNC.DEFER_BLOCKING 0x0 ;  /* 0x0000000000007b1d */ /* 0x000fec0000010000 */
[----:B------:R-:W-:Y:S05]  /*3070*/  BRA.U !UP0, `(.L_x_54) ;  /* 0x0000000108647547 */ /* 0x000fea000b800000 */
[----:B------:R-:W-:-:S05]  /*3080*/  UMOV UR6, 0x1 ;  /* 0x0000000100067882 */ /* 0x000fca0000000000 */
.L_x_57:
[----:B------:R-:W-:Y:S02]  /*3090*/  USHF.L.U32 UR7, UR6, 0x1, URZ ;  /* 0x0000000106077899 */ /* 0x000fe400080006ff */
[----:B0-----:R-:W-:Y:S01]  /*30a0*/  IADD3 R7, PT, PT, R5, UR6, RZ ;  /* 0x0000000605077c10 */ /* 0x001fe2000fffe0ff */
[----:B------:R-:W-:Y:S01]  /*30b0*/  BSSY.RECONVERGENT B0, `(.L_x_55) ;  /* 0x0000012000007945 */ /* 0x000fe20003800200 */
[----:B------:R-:W-:Y:S01]  /*30c0*/  MOV R13, UR6 ;  /* 0x00000006000d7c02 */ /* 0x000fe20008000f00 */
[----:B------:R-:W-:Y:S02]  /*30d0*/  UIADD3 UR8, UPT, UPT, UR7, 0x3ff, URZ ;  /* 0x000003ff07087890 */ /* 0x000fe4000fffe0ff */
[----:B------:R-:W-:-:S04]  /*30e0*/  UMOV UR6, UR7 ;  /* 0x0000000700067c82 */ /* 0x000fc80008000000 */
[----:B------:R-:W-:-:S04]  /*30f0*/  LOP3.LUT P0, RZ, R5, UR8, RZ, 0xc0, !PT ;  /* 0x0000000805ff7c12 */ /* 0x000fc8000f80c0ff */
[----:B------:R-:W-:-:S13]  /*3100*/  ISETP.GE.OR P0, PT, R7, UR13, P0 ;  /* 0x0000000d07007c0c */ /* 0x000fda0008706670 */
[----:B------:R-:W-:Y:S05]  /*3110*/  @P0 BRA `(.L_x_56) ;  /* 0x00000000002c0947 */ /* 0x000fea0003800000 */
[----:B------:R-:W-:Y:S01]  /*3120*/  LEA R10, R13, R0, 0x3 ;  /* 0x000000000d0a7211 */ /* 0x000fe200078e18ff */
[----:B------:R-:W-:Y:S05]  /*3130*/  LDS.64 R8, [R0] ;  /* 0x0000000000087984 */ /* 0x000fea0000000a00 */
[----:B------:R-:W0:Y:S02]  /*3140*/  LDS.64 R10, [R10] ;  /* 0x000000000a0a7984 */ /* 0x000e240000000a00 */
[----:B0-----:R-:W-:-:S14]  /*3150*/  DSETP.GT.AND P0, PT, R8, R10, PT ;  /* 0x0000000a0800722a */ /* 0x001fdc0003f04000 */
[C---:B------:R-:W-:Y:S01]  /*3160*/  @P0 LEA R7, R13.reuse, R4, 0x2 ;  /* 0x000000040d070211 */ /* 0x040fe200078e10ff */
[----:B------:R-:W-:Y:S01]  /*3170*/  @P0 STS.64 [R0], R10 ;  /* 0x0000000a00000388 */ /* 0x000fe20000000a00 */
[----:B------:R-:W-:-:S04]  /*3180*/  @P0 LEA R8, R13, R6, 0x2 ;  /* 0x000000060d080211 */ /* 0x000fc800078e10ff */
[----:B------:R-:W0:Y:S04]  /*3190*/  @P0 LDS R7, [R7] ;  /* 0x0000000007070984 */ /* 0x000e280000000800 */
[----:B0-----:R-:W-:Y:S04]  /*31a0*/  @P0 STS [R4], R7 ;  /* 0x0000000704000388 */ /* 0x001fe80000000800 */
[----:B------:R-:W0:Y:S04]  /*31b0*/  @P0 LDS R9, [R8] ;  /* 0x0000000008090984 */ /* 0x000e280000000800 */
[----:B0-----:R0:W-:Y:S02]  /*31c0*/  @P0 STS [R6], R9 ;  /* 0x0000000906000388 */ /* 0x0011e40000000800 */
.L_x_56:
[----:B------:R-:W-:Y:S05]  /*31d0*/  BSYNC.RECONVERGENT B0 ;  /* 0x0000000000007941 */ /* 0x000fea0003800200 */
.L_x_55:
[----:B------:R-:W-:Y:S01]  /*31e0*/  BAR.SYNC.DEFER_BLOCKING 0x0 ;  /* 0x0000000000007b1d */ /* 0x000fe20000010000 */
[----:B------:R-:W-:-:S09]  /*31f0*/  UISETP.GE.AND UP0, UPT, UR6, UR13, UPT ;  /* 0x0000000d0600728c */ /* 0x000fd2000bf06270 */
[----:B------:R-:W-:Y:S05]  /*3200*/  BRA.U !UP0, `(.L_x_57) ;  /* 0xfffffffd08a07547 */ /* 0x000fea000b83ffff */
.L_x_54:
[----:B------:R-:W1:Y:S01]  /*3210*/  LDCU.64 UR6, c[0x4][0x58] ;  /* 0x01000b00ff0677ac */ /* 0x000e620008000a00 */
[----:B------:R-:W-:Y:S01]  /*3220*/  BAR.SYNC.DEFER_BLOCKING 0x0 ;  /* 0x0000000000007b1d */ /* 0x000fe20000010000 */
[----:B------:R-:W-:-:S05]  /*3230*/  ISETP.NE.AND P0, PT, R5, RZ, PT ;  /* 0x000000ff0500720c */ /* 0x000fca0003f05270 */
[----:B------:R-:W2:Y:S01]  /*3240*/  LDCU.64 UR8, c[0x4][0x60] ;  /* 0x01000c00ff0877ac */ /* 0x000ea20008000a00 */
[----:B------:R-:W-:Y:S01]  /*3250*/  BSSY.RECONVERGENT B0, `(.L_x_58) ;  /* 0x0000016000007945 */ /* 0x000fe20003800200 */
[----:B-1----:R-:W-:Y:S02]  /*3260*/  UIMAD.WIDE.U32 UR6, UR11, 0x208, UR6 ;  /* 0x000002080b0678a5 */ /* 0x002fe4000f8e0006 */
[----:B--2---:R-:W-:-:S04]  /*3270*/  UIMAD.WIDE.U32 UR8, UR11, 0x208, UR8 ;  /* 0x000002080b0878a5 */ /* 0x004fc8000f8e0008 */
[----:B------:R-:W-:Y:S08]  /*3280*/  @P0 BRA `(.L_x_59) ;  /* 0x0000000000480947 */ /* 0x000ff00003800000 */
[----:B------:R-:W1:Y:S01]  /*3290*/  S2UR UR12, SR_CgaCtaId ;  /* 0x00000000000c79c3 */ /* 0x000e620000008800 */
[----:B------:R-:W-:Y:S01]  /*32a0*/  UMOV UR10, 0x400 ;  /* 0x00000400000a7882 */ /* 0x000fe20000000000 */
[----:B------:R-:W-:Y:S02]  /*32b0*/  UIMAD.WIDE.U32 UR22, UR20, 0x8, UR4 ;  /* 0x00000008141678a5 */ /* 0x000fe4000f8e0004 */
[----:B------:R-:W-:Y:S02]  /*32c0*/  UIMAD.WIDE.U32 UR16, UR20, 0x4, UR6 ;  /* 0x00000004141078a5 */ /* 0x000fe4000f8e0006 */
[----:B------:R-:W-:Y:S02]  /*32d0*/  UIMAD.WIDE.U32 UR18, UR20, 0x4, UR8 ;  /* 0x00000004141278a5 */ /* 0x000fe4000f8e0008 */
[----:B------:R-:W-:Y:S02]  /*32e0*/  MOV R10, UR22 ;  /* 0x00000016000a7c02 */ /* 0x000fe40008000f00 */
[----:B------:R-:W-:-:S02]  /*32f0*/  MOV R11, UR23 ;  /* 0x00000017000b7c02 */ /* 0x000fc40008000f00 */
[----:B------:R-:W-:Y:S02]  /*3300*/  MOV R12, UR16 ;  /* 0x00000010000c7c02 */ /* 0x000fe40008000f00 */
[----:B------:R-:W-:Y:S02]  /*3310*/  MOV R13, UR17 ;  /* 0x00000011000d7c02 */ /* 0x000fe40008000f00 */
[----:B------:R-:W-:Y:S02]  /*3320*/  MOV R14, UR18 ;  /* 0x00000012000e7c02 */ /* 0x000fe40008000f00 */
[----:B------:R-:W-:Y:S01]  /*3330*/  MOV R15, UR19 ;  /* 0x00000013000f7c02 */ /* 0x000fe20008000f00 */
[----:B-1----:R-:W-:-:S09]  /*3340*/  ULEA UR10, UR12, UR10, 0x18 ;  /* 0x0000000a0c0a7291 */ /* 0x002fd2000f8ec0ff */
[----:B0-----:R-:W0:Y:S04]  /*3350*/  LDS.64 R8, [UR10+0xa38] ;  /* 0x000a380aff087984 */ /* 0x001e280008000a00 */
[----:B------:R-:W1:Y:S04]  /*3360*/  LDS R7, [UR10+0xe48] ;  /* 0x000e480aff077984 */ /* 0x000e680008000800 */
[----:B------:R-:W2:Y:S04]  /*3370*/  LDS R17, [UR10+0x1050] ;  /* 0x0010500aff117984 */ /* 0x000ea80008000800 */
[----:B0-----:R3:W-:Y:S04]  /*3380*/  STG.E.64 desc[UR14][R10.64], R8 ;  /* 0x000000080a007986 */ /* 0x0017e8000c101b0e */
[----:B-1----:R3:W-:Y:S04]  /*3390*/  STG.E desc[UR14][R12.64], R7 ;  /* 0x000000070c007986 */ /* 0x0027e8000c10190e */
[----:B--2---:R3:W-:Y:S02]  /*33a0*/  STG.E desc[UR14][R14.64], R17 ;  /* 0x000000110e007986 */ /* 0x0047e4000c10190e */
.L_x_59:
[----:B------:R-:W-:Y:S05]  /*33b0*/  BSYNC.RECONVERGENT B0 ;  /* 0x0000000000007941 */ /* 0x000fea0003800200 */
.L_x_58:
[----:B------:R-:W-:Y:S06]  /*33c0*/  MEMBAR.SC.GPU ;  /* 0x0000000000007992 */ /* 0x000fec0000002000 */
[----:B------:R-:W-:-:S00]  /*33d0*/  ERRBAR ;  /* 0x00000000000079ab */ /* 0x000fc00000000000 */
[----:B------:R-:W-:Y:S06]  /*33e0*/  CGAERRBAR ;  /* 0x00000000000075ab */ /* 0x000fec0000000000 */
[----:B------:R-:W-:Y:S01]  /*33f0*/  CCTL.IVALL ;  /* 0x00000000ff00798f */ /* 0x000fe20002000000 */
[----:B------:R-:W-:-:S09]  /*3400*/  UISETP.NE.AND UP0, UPT, UR20, URZ, UPT ;  /* 0x000000ff1400728c */ /* 0x000fd2000bf05270 */
[----:B------:R-:W-:Y:S05]  /*3410*/  BRA.U UP0, `(.L_x_60) ;  /* 0x0000000100387547 */ /* 0x000fea000b800000 */
[----:B0--3--:R-:W-:Y:S02]  /*3420*/  MOV R8, 0x8 ;  /* 0x0000000800087802 */ /* 0x009fe40000000f00 */
[----:B------:R-:W-:Y:S02]  /*3430*/  MOV R10, UR6 ;  /* 0x00000006000a7c02 */ /* 0x000fe40008000f00 */
[----:B------:R-:W-:Y:S01]  /*3440*/  MOV R11, UR7 ;  /* 0x00000007000b7c02 */ /* 0x000fe20008000f00 */
[C---:B------:R-:W-:Y:S01]  /*3450*/  IMAD.WIDE.U32 R8, R5.reuse, R8, UR4 ;  /* 0x0000000405087e25 */ /* 0x040fe2000f8e0008 */
[----:B------:R-:W-:Y:S02]  /*3460*/  MOV R12, UR8 ;  /* 0x00000008000c7c02 */ /* 0x000fe40008000f00 */
[----:B------:R-:W-:Y:S01]  /*3470*/  MOV R13, UR9 ;  /* 0x00000009000d7c02 */ /* 0x000fe20008000f00 */
[C---:B------:R-:W-:Y:S02]  /*3480*/  IMAD.WIDE.U32 R10, R5.reuse, 0x4, R10 ;  /* 0x00000004050a7825 */ /* 0x040fe400078e000a */
[----:B------:R-:W2:Y:S02]  /*3490*/  LDG.E.64 R8, desc[UR14][R8.64] ;  /* 0x0000000e08087981 */ /* 0x000ea4000c1e1b00 */
[----:B------:R-:W-:-:S02]  /*34a0*/  IMAD.WIDE.U32 R12, R5, 0x4, R12 ;  /* 0x00000004050c7825 */ /* 0x000fc400078e000c */
[----:B------:R-:W3:Y:S04]  /*34b0*/  LDG.E R11, desc[UR14][R10.64] ;  /* 0x0000000e0a0b7981 */ /* 0x000ee8000c1e1900 */
[----:B------:R-:W4:Y:S04]  /*34c0*/  LDG.E R13, desc[UR14][R12.64] ;  /* 0x0000000e0c0d7981 */ /* 0x000f28000c1e1900 */
[----:B--2---:R1:W-:Y:S04]  /*34d0*/  STS.64 [R0], R8 ;  /* 0x0000000800007388 */ /* 0x0043e80000000a00 */
[----:B---3--:R1:W-:Y:S04]  /*34e0*/  STS [R4], R11 ;  /* 0x0000000b04007388 */ /* 0x0083e80000000800 */
[----:B----4-:R1:W-:Y:S02]  /*34f0*/  STS [R6], R13 ;  /* 0x0000000d06007388 */ /* 0x0103e40000000800 */
.L_x_60:
[----:B------:R-:W-:Y:S01]  /*3500*/  BAR.SYNC.DEFER_BLOCKING 0x0 ;  /* 0x0000000000007b1d */ /* 0x000fe20000010000 */
[----:B------:R-:W-:-:S09]  /*3510*/  UISETP.GE.AND UP0, UPT, UR13, 0x2, UPT ;  /* 0x000000020d00788c */ /* 0x000fd2000bf06270 */
[----:B------:R-:W-:Y:S05]  /*3520*/  BRA.U !UP0, `(.L_x_61) ;  /* 0x0000000108647547 */ /* 0x000fea000b800000 */
[----:B------:R-:W-:-:S05]  /*3530*/  UMOV UR4, 0x1 ;  /* 0x0000000100047882 */ /* 0x000fca0000000000 */
.L_x_64:
[----:B------:R-:W-:Y:S02]  /*3540*/  USHF.L.U32 UR5, UR4, 0x1, URZ ;  /* 0x0000000104057899 */ /* 0x000fe400080006ff */
[----:B0--3--:R-:W-:Y:S01]  /*3550*/  IADD3 R7, PT, PT, R5, UR4, RZ ;  /* 0x0000000405077c10 */ /* 0x009fe2000fffe0ff */
[----:B------:R-:W-:Y:S01]  /*3560*/  BSSY.RECONVERGENT B0, `(.L_x_62) ;  /* 0x0000012000007945 */ /* 0x000fe20003800200 */
[----:B-1----:R-:W-:Y:S01]  /*3570*/  MOV R13, UR4 ;  /* 0x00000004000d7c02 */ /* 0x002fe20008000f00 */
        /* <DEDUP_REMOVED lines=16> */
.L_x_63:
[----:B------:R-:W-:Y:S05]  /*3680*/  BSYNC.RECONVERGENT B0 ;  /* 0x0000000000007941 */ /* 0x000fea0003800200 */
.L_x_62:
[----:B------:R-:W-:Y:S01]  /*3690*/  BAR.SYNC.DEFER_BLOCKING 0x0 ;  /* 0x0000000000007b1d */ /* 0x000fe20000010000 */
[----:B------:R-:W-:-:S09]  /*36a0*/  UISETP.GE.AND UP0, UPT, UR4, UR13, UPT ;  /* 0x0000000d0400728c */ /* 0x000fd2000bf06270 */
[----:B------:R-:W-:Y:S05]  /*36b0*/  BRA.U !UP0, `(.L_x_64) ;  /* 0xfffffffd08a07547 */ /* 0x000fea000b83ffff */
.L_x_61:
[----:B------:R-:W-:Y:S01]  /*36c0*/  LOP3.LUT P0, RZ, R5, UR20, RZ, 0xfc, !PT ;  /* 0x0000001405ff7c12 */ /* 0x000fe2000f80fcff */
[----:B------:R-:W-:-:S12]  /*36d0*/  BSSY.RECONVERGENT B0, `(.L_x_65) ;  /* 0x000000b000007945 */ /* 0x000fd80003800200 */
[----:B------:R-:W-:Y:S05]  /*36e0*/  @P0 BRA `(.L_x_66) ;  /* 0x0000000000240947 */ /* 0x000fea0003800000 */
[----:B------:R-:W2:Y:S01]  /*36f0*/  S2UR UR5, SR_CgaCtaId ;  /* 0x00000000000579c3 */ /* 0x000ea20000008800 */
[----:B------:R-:W-:Y:S02]  /*3700*/  UMOV UR4, 0x400 ;  /* 0x0000040000047882 */ /* 0x000fe40000000000 */
[----:B--2---:R-:W-:-:S09]  /*3710*/  ULEA UR4, UR5, UR4, 0x18 ;  /* 0x0000000405047291 */ /* 0x004fd2000f8ec0ff */
[----:B01-3--:R-:W0:Y:S04]  /*3720*/  LDS.64 R6, [UR4+0xa38] ;  /* 0x000a3804ff067984 */ /* 0x00be280008000a00 */
[----:B------:R-:W1:Y:S04]  /*3730*/  LDS R0, [UR4+0xe48] ;  /* 0x000e4804ff007984 */ /* 0x000e680008000800 */
[----:B------:R-:W2:Y:S04]  /*3740*/  LDS R4, [UR4+0x1050] ;  /* 0x00105004ff047984 */ /* 0x000ea80008000800 */
[----:B0-----:R4:W-:Y:S04]  /*3750*/  STS.64 [UR4+0xa30], R6 ;  /* 0x000a3006ff007988 */ /* 0x0019e80008000a04 */
[----:B-1----:R4:W-:Y:S04]  /*3760*/  STS [UR4+0xa28], R0 ;  /* 0x000a2800ff007988 */ /* 0x0029e80008000804 */
[----:B--2---:R4:W-:Y:S02]  /*3770*/  STS [UR4+0xa2c], R4 ;  /* 0x000a2c04ff007988 */ /* 0x0049e40008000804 */
.L_x_66:
[----:B------:R-:W-:Y:S05]  /*3780*/  BSYNC.RECONVERGENT B0 ;  /* 0x0000000000007941 */ /* 0x000fea0003800200 */
.L_x_65:
[----:B------:R-:W2:Y:S08]  /*3790*/  S2UR UR5, SR_CgaCtaId ;  /* 0x00000000000579c3 */ /* 0x000eb00000008800 */
[----:B------:R-:W-:Y:S06]  /*37a0*/  BAR.SYNC.DEFER_BLOCKING 0x0 ;  /* 0x0000000000007b1d */ /* 0x000fec0000010000 */
[----:B------:R-:W-:Y:S01]  /*37b0*/  UMOV UR4, 0x400 ;  /* 0x0000040000047882 */ /* 0x000fe20000000000 */
[----:B------:R-:W-:Y:S01]  /*37c0*/  UMOV UR6, 0xd2f1a9fc ;  /* 0xd2f1a9fc00067882 */ /* 0x000fe20000000000 */
[----:B------:R-:W-:Y:S01]  /*37d0*/  UMOV UR7, 0x3f50624d ;  /* 0x3f50624d00077882 */ /* 0x000fe20000000000 */
[----:B--2---:R-:W-:-:S09]  /*37e0*/  ULEA UR4, UR5, UR4, 0x18 ;  /* 0x0000000405047291 */ /* 0x004fd2000f8ec0ff */
[----:B01-34-:R-:W0:Y:S02]  /*37f0*/  LDS.64 R6, [UR4+0xa30] ;  /* 0x000a3004ff067984 */ /* 0x01be240008000a00 */
[----:B0-----:R-:W-:-:S06]  /*3800*/  DSETP.GEU.AND P0, PT, R6, -UR6, PT ;  /* 0x8000000606007e2a */ /* 0x001fcc000bf0e000 */
[----:B------:R-:W-:-:S13]  /*3810*/  ISETP.NE.OR P0, PT, RZ, UR20, P0 ;  /* 0x00000014ff007c0c */ /* 0x000fda0008705670 */
[----:B------:R-:W-:Y:S05]  /*3820*/  @P0 BRA `(.L_x_67) ;  /* 0x0000000000300947 */ /* 0x000fea0003800000 */
[----:B------:R-:W0:Y:S02]  /*3830*/  LDS.64 R6, [UR4+0xa28] ;  /* 0x000a2804ff067984 */ /* 0x000e240008000a00 */
[----:B0-----:R-:W-:-:S04]  /*3840*/  IADD3 R0, PT, PT, R6, R7, RZ ;  /* 0x0000000706007210 */ /* 0x001fc80007ffe0ff */
[----:B------:R-:W-:-:S04]  /*3850*/  LEA.HI R0, R0, R0, RZ, 0x1 ;  /* 0x0000000000007211 */ /* 0x000fc800078f08ff */
[----:B------:R-:W-:-:S04]  /*3860*/  SHF.R.S32.HI R0, RZ, 0x1, R0 ;  /* 0x00000001ff007819 */ /* 0x000fc80000011400 */
[----:B------:R-:W-:-:S04]  /*3870*/  ISETP.GT.AND P0, PT, R5, R0, PT ;  /* 0x000000000500720c */ /* 0x000fc80003f04270 */
[----:B------:R-:W-:-:S13]  /*3880*/  ISETP.LE.OR P0, PT, R5, R6, P0 ;  /* 0x000000060500720c */ /* 0x000fda0000703670 */
[----:B------:R-:W-:Y:S01]  /*3890*/  @!P0 IADD3 R5, PT, PT, R6, R7, -R5 ;  /* 0x0000000706058210 */ /* 0x000fe20007ffe805 */
[----:B------:R-:W-:Y:S03]  /*38a0*/  @!P0 LDS R0, [R20] ;  /* 0x0000000014008984 */ /* 0x000fe60000000800 */
[----:B------:R-:W-:-:S05]  /*38b0*/  @!P0 LEA R5, R5, UR4, 0x2 ;  /* 0x0000000405058c11 */ /* 0x000fca000f8e10ff */
[----:B------:R-:W0:Y:S04]  /*38c0*/  @!P0 LDS R7, [R5+0x4] ;  /* 0x0000040005078984 */ /* 0x000e280000000800 */
[----:B0-----:R0:W-:Y:S04]  /*38d0*/  @!P0 STS [R20], R7 ;  /* 0x0000000714008388 */ /* 0x0011e80000000800 */
[----:B------:R0:W-:Y:S02]  /*38e0*/  @!P0 STS [R5+0x4], R0 ;  /* 0x0000040005008388 */ /* 0x0001e40000000800 */
.L_x_67:
[----:B------:R-:W-:Y:S01]  /*38f0*/  BAR.SYNC.DEFER_BLOCKING 0x0 ;  /* 0x0000000000007b1d */ /* 0x000fe20000010000 */
[----:B------:R-:W-:-:S06]  /*3900*/  UISETP.NE.AND UP0, UPT, UR20, URZ, UPT ;  /* 0x000000ff1400728c */ /* 0x000fcc000bf05270 */
[----:B------:R-:W-:-:S13]  /*3910*/  PLOP3.LUT P0, PT, PT, PT, UP0, 0x80, 0x8 ;  /* 0x000000000008781c */ /* 0x000fda0003f0f008 */
[----:B0-----:R-:W0:Y:S04]  /*3920*/  @!P0 LDS R5, [R20] ;  /* 0x0000000014058984 */ /* 0x001e280000000800 */
[----:B0-----:R-:W-:Y:S01]  /*3930*/  @!P0 STG.E desc[UR14][R2.64], R5 ;  /* 0x0000000502008986 */ /* 0x001fe2000c10190e */
[----:B------:R-:W-:Y:S06]  /*3940*/  MEMBAR.SC.GPU ;  /* 0x0000000000007992 */ /* 0x000fec0000002000 */
[----:B------:R-:W-:-:S00]  /*3950*/  ERRBAR ;  /* 0x00000000000079ab */ /* 0x000fc00000000000 */
[----:B------:R-:W-:Y:S06]  /*3960*/  CGAERRBAR ;  /* 0x00000000000075ab */ /* 0x000fec0000000000 */
[----:B------:R-:W-:Y:S04]  /*3970*/  CCTL.IVALL ;  /* 0x00000000ff00798f */ /* 0x000fe80002000000 */
[----:B------:R-:W0:Y:S01]  /*3980*/  @!P0 LDS.64 R4, [UR4+0xa30] ;  /* 0x000a3004ff048984 */ /* 0x000e220008000a00 */
[----:B------:R-:W1:Y:S02]  /*3990*/  @!UP0 LDCU.64 UR4, c[0x0][0x380] ;  /* 0x00007000ff0487ac */ /* 0x000e640008000a00 */
[----:B-1----:R-:W-:-:S06]  /*39a0*/  @!UP0 UIMAD.WIDE.U32 UR4, UR11, 0x8, UR4 ;  /* 0x000000080b0488a5 */ /* 0x002fcc000f8e0004 */
[----:B------:R-:W-:Y:S02]  /*39b0*/  MOV R6, UR4 ;  /* 0x0000000400067c02 */ /* 0x000fe40008000f00 */
[----:B------:R-:W-:-:S05]  /*39c0*/  MOV R7, UR5 ;  /* 0x0000000500077c02 */ /* 0x000fca0008000f00 */
[----:B0-----:R-:W-:Y:S01]  /*39d0*/  @!P0 STG.E.64 desc[UR14][R6.64], R4 ;  /* 0x0000000406008986 */ /* 0x001fe2000c101b0e */
[----:B------:R-:W-:Y:S06]  /*39e0*/  MEMBAR.SC.GPU ;  /* 0x0000000000007992 */ /* 0x000fec0000002000 */
[----:B------:R-:W-:-:S00]  /*39f0*/  ERRBAR ;  /* 0x00000000000079ab */ /* 0x000fc00000000000 */
[----:B------:R-:W-:Y:S06]  /*3a00*/  CGAERRBAR ;  /* 0x00000000000075ab */ /* 0x000fec0000000000 */
[----:B------:R-:W-:Y:S04]  /*3a10*/  CCTL.IVALL ;  /* 0x00000000ff00798f */ /* 0x000fe80002000000 */
[----:B------:R-:W2:Y:S04]  /*3a20*/  LDG.E R3, desc[UR14][R2.64] ;  /* 0x0000000e02037981 */ /* 0x000ea8000c1e1900 */
[----:B--2---:R-:W-:Y:S01]  /*3a30*/  STS [R20], R3 ;  /* 0x0000000314007388 */ /* 0x004fe20000000800 */
[----:B------:R-:W-:Y:S06]  /*3a40*/  BAR.SYNC.DEFER_BLOCKING 0x0 ;  /* 0x0000000000007b1d */ /* 0x000fec0000010000 */
[----:B------:R-:W-:Y:S06]  /*3a50*/  MEMBAR.SC.GPU ;  /* 0x0000000000007992 */ /* 0x000fec0000002000 */
[----:B------:R-:W-:-:S00]  /*3a60*/  ERRBAR ;  /* 0x00000000000079ab */ /* 0x000fc00000000000 */
[----:B------:R-:W-:Y:S06]  /*3a70*/  CGAERRBAR ;  /* 0x00000000000075ab */ /* 0x000fec0000000000 */
[----:B------:R-:W-:Y:S01]  /*3a80*/  CCTL.IVALL ;  /* 0x00000000ff00798f */ /* 0x000fe20002000000 */
[----:B------:R-:W-:Y:S05]  /*3a90*/  EXIT ;  /* 0x000000000000794d */ /* 0x000fea0003800000 */
        .weak           $__internal_1_$__cuda_sm20_sqrt_rn_f32_slowpath
        .type           $__internal_1_$__cuda_sm20_sqrt_rn_f32_slowpath,@function
        .size           $__internal_1_$__cuda_sm20_sqrt_rn_f32_slowpath,(.L_x_93 - $__internal_1_$__cuda_sm20_sqrt_rn_f32_slowpath)
$__internal_1_$__cuda_sm20_sqrt_rn_f32_slowpath:
[----:B------:R-:W-:-:S13]  /*3aa0*/  LOP3.LUT P0, RZ, R0, 0x7fffffff, RZ, 0xc0, !PT ;  /* 0x7fffffff00ff7812 */ /* 0x000fda000780c0ff */
[----:B------:R-:W-:Y:S01]  /*3ab0*/  @!P0 MOV R25, R0 ;  /* 0x0000000000198202 */ /* 0x000fe20000000f00 */
[----:B------:R-:W-:Y:S06]  /*3ac0*/  @!P0 BRA `(.L_x_68) ;  /* 0x0000000000408947 */ /* 0x000fec0003800000 */
[----:B------:R-:W-:-:S13]  /*3ad0*/  FSETP.GEU.FTZ.AND P0, PT, R0, RZ, PT ;  /* 0x000000ff0000720b */ /* 0x000fda0003f1e000 */
        /* <DEDUP_REMOVED lines=15> */
.L_x_68:
[----:B------:R-:W-:Y:S01]  /*3bd0*/  MOV R0, R25 ;  /* 0x0000001900007202 */ /* 0x000fe20000000f00 */
[----:B------:R-:W-:-:S04]  /*3be0*/  HFMA2 R25, -RZ, RZ, 0, 0 ;  /* 0x00000000ff197431 */ /* 0x000fc800000001ff */
[----:B------:R-:W-:Y:S05]  /*3bf0*/  RET.REL.NODEC R24 `(_Z12kernel_step2PdS_Pi) ;  /* 0xffffffc418007950 */ /* 0x000fea0003c3ffff */
.L_x_69:
        /* <DEDUP_REMOVED lines=16> */
.L_x_93:


//--------------------- .text._Z12kernel_step1PiPdS0_S_P17curandStateXORWOW --------------------------
	.section	.text._Z12kernel_step1PiPdS0_S_P17curandStateXORWOW,"ax",@progbits
	.align	128
        .global         _Z12kernel_step1PiPdS0_S_P17curandStateXORWOW
        .type           _Z12kernel_step1PiPdS0_S_P17curandStateXORWOW,@function
        .size           _Z12kernel_step1PiPdS0_S_P17curandStateXORWOW,(.L_x_96 - _Z12kernel_step1PiPdS0_S_P17curandStateXORWOW)
        .other          _Z12kernel_step1PiPdS0_S_P17curandStateXORWOW,@"STO_CUDA_ENTRY STV_DEFAULT"
_Z12kernel_step1PiPdS0_S_P17curandStateXORWOW:
.text._Z12kernel_step1PiPdS0_S_P17curandStateXORWOW:
[----:B------:R-:W-:Y:S08]  /*0000*/  LDC R1, c[0x0][0x37c] ;  /* 0x0000df00ff017b82 */ /* 0x000ff00000000800 */
[----:B------:R-:W0:Y:S01]  /*0010*/  LDC.64 R6, c[0x0][0x398] ;  /* 0x0000e600ff067b82 */ /* 0x000e220000000a00 */
[----:B------:R-:W0:Y:S01]  /*0020*/  LDCU.64 UR8, c[0x0][0x358] ;  /* 0x00006b00ff0877ac */ /* 0x000e220008000a00 */
[----:B------:R-:W1:Y:S01]  /*0030*/  S2R R5, SR_TID.X ;  /* 0x0000000000057919 */ /* 0x000e620000002100 */
[----:B------:R-:W2:Y:S05]  /*0040*/  S2R R4, SR_CTAID.X ;  /* 0x0000000000047919 */ /* 0x000eaa0000002500 */
[----:B------:R-:W3:Y:S01]  /*0050*/  LDC.64 R2, c[0x0][0x3a0] ;  /* 0x0000e800ff027b82 */ /* 0x000ee20000000a00 */
[----:B0-----:R0:W5:Y:S01]  /*0060*/  LDG.E R0, desc[UR8][R6.64] ;  /* 0x0000000806007981 */ /* 0x001162000c1e1900 */
[----:B------:R-:W2:Y:S01]  /*0070*/  LDCU UR4, c[0x0][0x360] ;  /* 0x00006c00ff0477ac */ /* 0x000ea20008000800 */
[----:B------:R-:W-:Y:S01]  /*0080*/  BSSY.RECONVERGENT B0, `(.L_x_70) ;  /* 0x0000027000007945 */ /* 0x000fe20003800200 */
[----:B-1----:R-:W-:Y:S01]  /*0090*/  ISETP.NE.AND P0, PT, R5, RZ, PT ;  /* 0x000000ff0500720c */ /* 0x002fe20003f05270 */
[----:B--2---:R-:W-:-:S04]  /*00a0*/  IMAD R9, R4, UR4, R5 ;  /* 0x0000000404097c24 */ /* 0x004fc8000f8e0205 */
[----:B---3--:R-:W-:-:S08]  /*00b0*/  IMAD.WIDE R2, R9, 0x30, R2 ;  /* 0x0000003009027825 */ /* 0x008fd000078e0202 */
[----:B0-----:R-:W-:Y:S05]  /*00c0*/  @P0 BRA `(.L_x_71) ;  /* 0x0000000000880947 */ /* 0x001fea0003800000 */
[----:B------:R0:W5:Y:S04]  /*00d0*/  LDG.E.64 R6, desc[UR8][R2.64] ;  /* 0x0000000802067981 */ /* 0x000168000c1e1b00 */
[----:B------:R0:W5:Y:S04]  /*00e0*/  LDG.E.64 R10, desc[UR8][R2.64+0x8] ;  /* 0x00000808020a7981 */ /* 0x000168000c1e1b00 */
[----:B------:R0:W5:Y:S01]  /*00f0*/  LDG.E.64 R8, desc[UR8][R2.64+0x10] ;  /* 0x0000100802087981 */ /* 0x000162000c1e1b00 */
[----:B------:R-:W1:Y:S01]  /*0100*/  LDCU UR4, c[0x0][0x370] ;  /* 0x00006e00ff0477ac */ /* 0x000e620008000800 */
[----:B------:R-:W-:Y:S01]  /*0110*/  BSSY.RECONVERGENT B1, `(.L_x_72) ;  /* 0x0000016000017945 */ /* 0x000fe20003800200 */
[----:B------:R-:W-:Y:S01]  /*0120*/  IMAD.MOV.U32 R16, RZ, RZ, 0x2f800000 ;  /* 0x2f800000ff107424 */ /* 0x000fe200078e00ff */
[----:B01----:R-:W-:-:S07]  /*0130*/  I2FP.F32.U32 R12, UR4 ;  /* 0x00000004000c7c45 */ /* 0x003fce0008201000 */
.L_x_73:
[----:B-----5:R-:W-:Y:S01]  /*0140*/  SHF.R.U32.HI R14, RZ, 0x2, R7 ;  /* 0x00000002ff0e7819 */ /* 0x020fe20000011607 */
[----:B------:R-:W-:-:S03]  /*0150*/  VIADD R6, R6, 0x587c5 ;  /* 0x000587c506067836 */ /* 0x000fc60000000000 */
[----:B------:R-:W-:Y:S01]  /*0160*/  LOP3.LUT R14, R14, R7, RZ, 0x3c, !PT ;  /* 0x000000070e0e7212 */ /* 0x000fe200078e3cff */
[----:B------:R-:W-:-:S04]  /*0170*/  IMAD.SHL.U32 R7, R9, 0x10, RZ ;  /* 0x0000001009077824 */ /* 0x000fc800078e00ff */
[----:B------:R-:W-:-:S05]  /*0180*/  IMAD.SHL.U32 R13, R14, 0x2, RZ ;  /* 0x000000020e0d7824 */ /* 0x000fca00078e00ff */
[----:B------:R-:W-:-:S04]  /*0190*/  LOP3.LUT R14, R14, R13, R7, 0x96, !PT ;  /* 0x0000000d0e0e7212 */ /* 0x000fc800078e9607 */
[----:B------:R-:W-:-:S05]  /*01a0*/  LOP3.LUT R13, R14, R9, RZ, 0x3c, !PT ;  /* 0x000000090e0d7212 */ /* 0x000fca00078e3cff */
[----:B------:R-:W-:-:S05]  /*01b0*/  IMAD.IADD R7, R13, 0x1, R6 ;  /* 0x000000010d077824 */ /* 0x000fca00078e0206 */
[----:B------:R-:W-:-:S05]  /*01c0*/  I2FP.F32.U32 R7, R7 ;  /* 0x0000000700077245 */ /* 0x000fca0000201000 */
[----:B------:R-:W-:-:S04]  /*01d0*/  FFMA R7, R7, R16, 1.1641532182693481445e-10 ;  /* 0x2f00000007077423 */ /* 0x000fc80000000010 */
[----:B------:R-:W-:Y:S01]  /*01e0*/  FMUL R14, R12, R7 ;  /* 0x000000070c0e7220 */ /* 0x000fe20000400000 */
[----:B------:R-:W-:Y:S02]  /*01f0*/  IMAD.MOV.U32 R7, RZ, RZ, R10 ;  /* 0x000000ffff077224 */ /* 0x000fe400078e000a */
[----:B------:R-:W-:Y:S01]  /*0200*/  IMAD.MOV.U32 R10, RZ, RZ, R11 ;  /* 0x000000ffff0a7224 */ /* 0x000fe200078e000b */
[----:B------:R-:W0:Y:S01]  /*0210*/  F2I.TRUNC.NTZ R15, R14 ;  /* 0x0000000e000f7305 */ /* 0x000e22000020f100 */
[----:B------:R-:W-:Y:S01]  /*0220*/  MOV R11, R8 ;  /* 0x00000008000b7202 */ /* 0x000fe20000000f00 */
[----:B------:R-:W-:Y:S02]  /*0230*/  IMAD.MOV.U32 R8, RZ, RZ, R9 ;  /* 0x000000ffff087224 */ /* 0x000fe400078e0009 */
[----:B------:R-:W-:Y:S01]  /*0240*/  IMAD.MOV.U32 R9, RZ, RZ, R13 ;  /* 0x000000ffff097224 */ /* 0x000fe200078e000d */
[----:B0-----:R-:W-:-:S13]  /*0250*/  ISETP.NE.AND P1, PT, R15, R4, PT ;  /* 0x000000040f00720c */ /* 0x001fda0003f25270 */
[----:B------:R-:W-:Y:S05]  /*0260*/  @!P1 BRA `(.L_x_73) ;  /* 0xfffffffc00b49947 */ /* 0x000fea000383ffff */
[----:B------:R-:W-:Y:S05]  /*0270*/  BSYNC.RECONVERGENT B1 ;  /* 0x0000000000017941 */ /* 0x000fea0003800200 */
.L_x_72:
[----:B------:R-:W0:Y:S01]  /*0280*/  S2UR UR5, SR_CgaCtaId ;  /* 0x00000000000579c3 */ /* 0x000e220000008800 */
[----:B------:R-:W-:Y:S01]  /*0290*/  UMOV UR4, 0x400 ;  /* 0x0000040000047882 */ /* 0x000fe20000000000 */
[----:B------:R1:W-:Y:S04]  /*02a0*/  STG.E.64 desc[UR8][R2.64+0x8], R10 ;  /* 0x0000080a02007986 */ /* 0x0003e8000c101b08 */
[----:B------:R1:W-:Y:S04]  /*02b0*/  STG.E.64 desc[UR8][R2.64+0x10], R8 ;  /* 0x0000100802007986 */ /* 0x0003e8000c101b08 */
[----:B------:R1:W-:Y:S01]  /*02c0*/  STG.E.64 desc[UR8][R2.64], R6 ;  /* 0x0000000602007986 */ /* 0x0003e2000c101b08 */
[----:B0-----:R-:W-:-:S09]  /*02d0*/  ULEA UR4, UR5, UR4, 0x18 ;  /* 0x0000000405047291 */ /* 0x001fd2000f8ec0ff */
[----:B------:R1:W-:Y:S03]  /*02e0*/  STS [UR4+0x294], R15 ;  /* 0x0002940fff007988 */ /* 0x0003e60008000804 */
.L_x_71:
[----:B------:R-:W-:Y:S05]  /*02f0*/  BSYNC.RECONVERGENT B0 ;  /* 0x0000000000007941 */ /* 0x000fea0003800200 */
.L_x_70:
[----:B-1----:R-:W0:Y:S01]  /*0300*/  LDC.64 R8, c[0x0][0x380] ;  /* 0x0000e000ff087b82 */ /* 0x002e220000000a00 */
[----:B-----5:R-:W-:-:S07]  /*0310*/  IMAD R7, R0, R4, R5 ;  /* 0x0000000400077224 */ /* 0x020fce00078e0205 */
[----:B------:R-:W1:Y:S01]  /*0320*/  LDC.64 R10, c[0x4][0x48] ;  /* 0x01001200ff0a7b82 */ /* 0x000e620000000a00 */
[----:B0-----:R-:W-:-:S07]  /*0330*/  IMAD.WIDE R8, R7, 0x4, R8 ;  /* 0x0000000407087825 */ /* 0x001fce00078e0208 */
[----:B------:R-:W-:Y:S06]  /*0340*/  BAR.SYNC.DEFER_BLOCKING 0x0 ;  /* 0x0000000000007b1d */ /* 0x000fec0000010000 */
[----:B------:R-:W2:Y:S01]  /*0350*/  LDG.E R9, desc[UR8][R8.64] ;  /* 0x0000000808097981 */ /* 0x000ea2000c1e1900 */
[----:B-1----:R-:W-:-:S04]  /*0360*/  IMAD.WIDE.U32 R6, R4, 0x208, R10 ;  /* 0x0000020804067825 */ /* 0x002fc800078e000a */
[----:B------:R-:W-:-:S05]  /*0370*/  IMAD.WIDE.U32 R6, R5, 0x4, R6 ;  /* 0x0000000405067825 */ /* 0x000fca00078e0006 */
[----:B--2---:R-:W-:Y:S01]  /*0380*/  STG.E desc[UR8][R6.64], R9 ;  /* 0x0000000906007986 */ /* 0x004fe2000c101908 */
[----:B------:R-:W-:Y:S06]  /*0390*/  MEMBAR.SC.GPU ;  /* 0x0000000000007992 */ /* 0x000fec0000002000 */
[----:B------:R-:W-:-:S00]  /*03a0*/  ERRBAR ;  /* 0x00000000000079ab */ /* 0x000fc00000000000 */
[----:B------:R-:W-:Y:S06]  /*03b0*/  CGAERRBAR ;  /* 0x00000000000075ab */ /* 0x000fec0000000000 */
[----:B------:R-:W-:Y:S02]  /*03c0*/  CCTL.IVALL ;  /* 0x00000000ff00798f */ /* 0x000fe40002000000 */
[----:B------:R-:W-:Y:S06]  /*03d0*/  BAR.SYNC.DEFER_BLOCKING 0x0 ;  /* 0x0000000000007b1d */ /* 0x000fec0000010000 */
[----:B------:R-:W2:Y:S02]  /*03e0*/  LDG.E R13, desc[UR8][R6.64] ;  /* 0x00000008060d7981 */ /* 0x000ea4000c1e1900 */
[----:B------:R-:W0:Y:S01]  /*03f0*/  S2UR UR7, SR_CgaCtaId ;  /* 0x00000000000779c3 */ /* 0x000e220000008800 */
[----:B------:R-:W-:-:S02]  /*0400*/  UMOV UR6, 0x400 ;  /* 0x0000040000067882 */ /* 0x000fc40000000000 */
[----:B------:R-:W-:-:S04]  /*0410*/  UIADD3 UR4, UPT, UPT, UR6, 0x298, URZ ;  /* 0x0000029806047890 */ /* 0x000fc8000fffe0ff */
[----:B0-----:R-:W-:Y:S02]  /*0420*/  ULEA UR4, UR7, UR4, 0x18 ;  /* 0x0000000407047291 */ /* 0x001fe4000f8ec0ff */
[----:B------:R-:W-:-:S04]  /*0430*/  ULEA UR10, UR7, UR6, 0x18 ;  /* 0x00000006070a7291 */ /* 0x000fc8000f8ec0ff */
[----:B------:R-:W-:-:S05]  /*0440*/  LEA R4, R5, UR4, 0x2 ;  /* 0x0000000405047c11 */ /* 0x000fca000f8e10ff */
[----:B--2---:R-:W-:Y:S04]  /*0450*/  STS [R4], R13 ;  /* 0x0000000d04007388 */ /* 0x004fe80000000800 */
[----:B------:R-:W0:Y:S02]  /*0460*/  LDS R9, [UR10+0x294] ;  /* 0x0002940aff097984 */ /* 0x000e240008000800 */
[----:B0-----:R-:W-:-:S04]  /*0470*/  IMAD.WIDE R8, R9, 0x208, R10 ;  /* 0x0000020809087825 */ /* 0x001fc800078e020a */
[----:B------:R-:W-:-:S06]  /*0480*/  IMAD.WIDE.U32 R8, R5, 0x4, R8 ;  /* 0x0000000405087825 */ /* 0x000fcc00078e0008 */
[----:B------:R-:W2:Y:S01]  /*0490*/  LDG.E R9, desc[UR8][R8.64] ;  /* 0x0000000808097981 */ /* 0x000ea2000c1e1900 */
[----:B------:R-:W-:Y:S01]  /*04a0*/  UIADD3 UR4, UPT, UPT, UR6, 0x4a0, URZ ;  /* 0x000004a006047890 */ /* 0x000fe2000fffe0ff */
[----:B------:R-:W-:Y:S03]  /*04b0*/  BSSY.RECONVERGENT B0, `(.L_x_74) ;  /* 0x0000031000007945 */ /* 0x000fe60003800200 */
[----:B------:R-:W-:-:S06]  /*04c0*/  ULEA UR4, UR7, UR4, 0x18 ;  /* 0x0000000407047291 */ /* 0x000fcc000f8ec0ff */
[----:B------:R-:W-:-:S05]  /*04d0*/  LEA R16, R5, UR4, 0x2 ;  /* 0x0000000405107c11 */ /* 0x000fca000f8e10ff */
[----:B--2---:R0:W-:Y:S01]  /*04e0*/  STS [R16], R9 ;  /* 0x0000000910007388 */ /* 0x0041e20000000800 */
[----:B------:R-:W-:Y:S06]  /*04f0*/  BAR.SYNC.DEFER_BLOCKING 0x0 ;  /* 0x0000000000007b1d */ /* 0x000fec0000010000 */
[----:B------:R-:W-:Y:S05]  /*0500*/  @P0 BRA `(.L_x_75) ;  /* 0x0000000000ac0947 */ /* 0x000fea0003800000 */
[----:B0-----:R0:W5:Y:S04]  /*0510*/  LDG.E.64 R8, desc[UR8][R2.64] ;  /* 0x0000000802087981 */ /* 0x001168000c1e1b00 */
[----:B------:R0:W5:Y:S04]  /*0520*/  LDG.E.64 R10, desc[UR8][R2.64+0x8] ;  /* 0x00000808020a7981 */ /* 0x000168000c1e1b00 */
[----:B------:R0:W5:Y:S01]  /*0530*/  LDG.E.64 R12, desc[UR8][R2.64+0x10] ;  /* 0x00001008020c7981 */ /* 0x000162000c1e1b00 */
[----:B------:R-:W1:Y:S01]  /*0540*/  LDCU UR4, c[0x0][0x370] ;  /* 0x00006e00ff0477ac */ /* 0x000e620008000800 */
[----:B------:R-:W-:Y:S01]  /*0550*/  BSSY.RECONVERGENT B1, `(.L_x_76) ;  /* 0x0000021000017945 */ /* 0x000fe20003800200 */
[----:B01----:R-:W-:-:S07]  /*0560*/  I2FP.F32.U32 R15, UR4 ;  /* 0x00000004000f7c45 */ /* 0x003fce0008201000 */
.L_x_77:
[----:B-----5:R-:W-:Y:S01]  /*0570*/  SHF.R.U32.HI R14, RZ, 0x2, R9 ;  /* 0x00000002ff0e7819 */ /* 0x020fe20000011609 */
[----:B------:R-:W-:Y:S01]  /*0580*/  IMAD.MOV.U32 R20, RZ, RZ, 0x2f800000 ;  /* 0x2f800000ff147424 */ /* 0x000fe200078e00ff */
[----:B------:R-:W-:Y:S02]  /*0590*/  SHF.R.U32.HI R19, RZ, 0x2, R10 ;  /* 0x00000002ff137819 */ /* 0x000fe4000001160a */
[----:B------:R-:W-:Y:S01]  /*05a0*/  LOP3.LUT R14, R14, R9, RZ, 0x3c, !PT ;  /* 0x000000090e0e7212 */ /* 0x000fe200078e3cff */
[----:B------:R-:W-:Y:S01]  /*05b0*/  IMAD.SHL.U32 R9, R13, 0x10, RZ ;  /* 0x000000100d097824 */ /* 0x000fe200078e00ff */
[----:B------:R-:W-:-:S03]  /*05c0*/  LOP3.LUT R19, R19, R10, RZ, 0x3c, !PT ;  /* 0x0000000a13137212 */ /* 0x000fc600078e3cff */
[----:B------:R-:W-:-:S05]  /*05d0*/  IMAD.SHL.U32 R17, R14, 0x2, RZ ;  /* 0x000000020e117824 */ /* 0x000fca00078e00ff */
[----:B------:R-:W-:Y:S01]  /*05e0*/  LOP3.LUT R18, R14, R17, R9, 0x96, !PT ;  /* 0x000000110e127212 */ /* 0x000fe200078e9609 */
[----:B------:R-:W-:Y:S01]  /*05f0*/  IMAD.MOV.U32 R14, RZ, RZ, R12 ;  /* 0x000000ffff0e7224 */ /* 0x000fe200078e000c */
[----:B------:R-:W-:Y:S02]  /*0600*/  SHF.L.U32 R17, R19, 0x1, RZ ;  /* 0x0000000113117819 */ /* 0x000fe400000006ff */
[----:B------:R-:W-:-:S04]  /*0610*/  LOP3.LUT R12, R18, R13, RZ, 0x3c, !PT ;  /* 0x0000000d120c7212 */ /* 0x000fc800078e3cff */
[----:B------:R-:W-:Y:S01]  /*0620*/  IADD3 R9, PT, PT, R8, 0x587c5, R12 ;  /* 0x000587c508097810 */ /* 0x000fe20007ffe00c */
[----:B------:R-:W-:Y:S02]  /*0630*/  IMAD.SHL.U32 R10, R12, 0x10, RZ ;  /* 0x000000100c0a7824 */ /* 0x000fe400078e00ff */
[----:B------:R-:W-:Y:S01]  /*0640*/  VIADD R8, R8, 0xb0f8a ;  /* 0x000b0f8a08087836 */ /* 0x000fe20000000000 */
[----:B------:R-:W-:Y:S02]  /*0650*/  I2FP.F32.U32 R9, R9 ;  /* 0x0000000900097245 */ /* 0x000fe40000201000 */
[----:B------:R-:W-:-:S03]  /*0660*/  LOP3.LUT R17, R19, R17, R10, 0x96, !PT ;  /* 0x0000001113117212 */ /* 0x000fc600078e960a */
[----:B------:R-:W-:Y:S01]  /*0670*/  FFMA R10, R9, R20, 1.1641532182693481445e-10 ;  /* 0x2f000000090a7423 */ /* 0x000fe20000000014 */
[----:B------:R-:W-:-:S03]  /*0680*/  LOP3.LUT R17, R17, R12, RZ, 0x3c, !PT ;  /* 0x0000000c11117212 */ /* 0x000fc600078e3cff */
[----:B------:R-:W-:Y:S02]  /*0690*/  FMUL R18, R15, R10 ;  /* 0x0000000a0f127220 */ /* 0x000fe40000400000 */
[----:B------:R-:W-:-:S04]  /*06a0*/  IMAD.IADD R9, R17, 0x1, R8 ;  /* 0x0000000111097824 */ /* 0x000fc800078e0208 */
[----:B------:R-:W-:Y:S01]  /*06b0*/  F2I.TRUNC.NTZ R18, R18 ;  /* 0x0000001200127305 */ /* 0x000fe2000020f100 */
[----:B------:R-:W-:-:S05]  /*06c0*/  I2FP.F32.U32 R9, R9 ;  /* 0x0000000900097245 */ /* 0x000fca0000201000 */
[----:B------:R-:W-:Y:S01]  /*06d0*/  FFMA R10, R9, R20, 1.1641532182693481445e-10 ;  /* 0x2f000000090a7423 */ /* 0x000fe20000000014 */
[----:B------:R-:W-:Y:S01]  /*06e0*/  IMAD.MOV.U32 R9, RZ, RZ, R11 ;  /* 0x000000ffff097224 */ /* 0x000fe200078e000b */
[----:B------:R-:W-:Y:S01]  /*06f0*/  MOV R11, R13 ;  /* 0x0000000d000b7202 */ /* 0x000fe20000000f00 */
[----:B------:R-:W-:Y:S02]  /*0700*/  IMAD.MOV.U32 R13, RZ, RZ, R17 ;  /* 0x000000ffff0d7224 */ /* 0x000fe400078e0011 */
[----:B------:R-:W-:Y:S01]  /*0710*/  FMUL R19, R15, R10 ;  /* 0x0000000a0f137220 */ /* 0x000fe20000400000 */
[----:B------:R-:W-:-:S05]  /*0720*/  IMAD.MOV.U32 R10, RZ, RZ, R14 ;  /* 0x000000ffff0a7224 */ /* 0x000fca00078e000e */
[----:B------:R-:W0:Y:S02]  /*0730*/  F2I.TRUNC.NTZ R19, R19 ;  /* 0x0000001300137305 */ /* 0x000e24000020f100 */
[----:B0-----:R-:W-:-:S13]  /*0740*/  ISETP.GE.AND P0, PT, R18, R19, PT ;  /* 0x000000131200720c */ /* 0x001fda0003f06270 */
[----:B------:R-:W-:Y:S05]  /*0750*/  @P0 BRA `(.L_x_77) ;  /* 0xfffffffc00840947 */ /* 0x000fea000383ffff */
[----:B------:R-:W-:Y:S05]  /*0760*/  BSYNC.RECONVERGENT B1 ;  /* 0x0000000000017941 */ /* 0x000fea0003800200 */
.L_x_76:
[----:B------:R-:W-:Y:S01]  /*0770*/  IMAD.MOV.U32 R15, RZ, RZ, R11 ;  /* 0x000000ffff0f7224 */ /* 0x000fe200078e000b */
[----:B------:R1:W-:Y:S04]  /*0780*/  STG.E.64 desc[UR8][R2.64+0x10], R12 ;  /* 0x0000100c02007986 */ /* 0x0003e8000c101b08 */
[----:B------:R1:W-:Y:S04]  /*0790*/  STS.64 [UR10], R18 ;  /* 0x00000012ff007988 */ /* 0x0003e80008000a0a */
[----:B------:R1:W-:Y:S04]  /*07a0*/  STG.E.64 desc[UR8][R2.64+0x8], R14 ;  /* 0x0000080e02007986 */ /* 0x0003e8000c101b08 */
[----:B------:R1:W-:Y:S02]  /*07b0*/  STG.E.64 desc[UR8][R2.64], R8 ;  /* 0x0000000802007986 */ /* 0x0003e4000c101b08 */
.L_x_75:
[----:B------:R-:W-:Y:S05]  /*07c0*/  BSYNC.RECONVERGENT B0 ;  /* 0x0000000000007941 */ /* 0x000fea0003800200 */
.L_x_74:
[----:B------:R-:W-:Y:S01]  /*07d0*/  UIADD3 UR5, UPT, UPT, UR6, 0x8c, URZ ;  /* 0x0000008c06057890 */ /* 0x000fe2000fffe0ff */
[----:B------:R-:W-:Y:S01]  /*07e0*/  IMAD.MOV.U32 R10, RZ, RZ, 0x1 ;  /* 0x00000001ff0a7424 */ /* 0x000fe200078e00ff */
[----:B------:R-:W-:Y:S01]  /*07f0*/  UIADD3 UR4, UPT, UPT, UR6, 0x8, URZ ;  /* 0x0000000806047890 */ /* 0x000fe2000fffe0ff */
[----:B------:R-:W-:Y:S01]  /*0800*/  IMAD.MOV.U32 R11, RZ, RZ, 0x1 ;  /* 0x00000001ff0b7424 */ /* 0x000fe200078e00ff */
[----:B------:R-:W-:Y:S01]  /*0810*/  ULEA UR5, UR7, UR5, 0x18 ;  /* 0x0000000507057291 */ /* 0x000fe2000f8ec0ff */
[----:B------:R-:W-:Y:S01]  /*0820*/  ISETP.GE.AND P1, PT, R0, 0x2, PT ;  /* 0x000000020000780c */ /* 0x000fe20003f26270 */
[----:B------:R-:W-:-:S04]  /*0830*/  ULEA UR4, UR7, UR4, 0x18 ;  /* 0x0000000407047291 */ /* 0x000fc8000f8ec0ff */
[----:B-1----:R-:W-:Y:S01]  /*0840*/  LEA R2, R5, UR5, 0x2 ;  /* 0x0000000505027c11 */ /* 0x002fe2000f8e10ff */
[----:B------:R-:W-:-:S04]  /*0850*/  UIADD3 UR5, UPT, UPT, UR6, 0x6a8, URZ ;  /* 0x000006a806057890 */ /* 0x000fc8000fffe0ff */
[----:B------:R-:W-:Y:S01]  /*0860*/  STS.U8 [R5+UR4], R10 ;  /* 0x0000000a05007988 */ /* 0x000fe20008000004 */
[----:B------:R-:W-:-:S03]  /*0870*/  ULEA UR5, UR7, UR5, 0x18 ;  /* 0x0000000507057291 */ /* 0x000fc6000f8ec0ff */
[----:B------:R-:W-:Y:S03]  /*0880*/  STS [R2], R11 ;  /* 0x0000000b02007388 */ /* 0x000fe60000000800 */
[C---:B------:R-:W-:Y:S01]  /*0890*/  LEA R3, R5.reuse, UR5, 0x2 ;  /* 0x0000000505037c11 */ /* 0x040fe2000f8e10ff */
[----:B------:R-:W-:Y:S06]  /*08a0*/  BAR.SYNC.DEFER_BLOCKING 0x0 ;  /* 0x0000000000007b1d */ /* 0x000fec0000010000 */
[----:B0-----:R-:W0:Y:S02]  /*08b0*/  LDS.64 R8, [UR10] ;  /* 0x0000000aff087984 */ /* 0x001e240008000a00 */
[----:B0-----:R-:W-:-:S04]  /*08c0*/  ISETP.GT.AND P0, PT, R5, R9, PT ;  /* 0x000000090500720c */ /* 0x001fc80003f04270 */
[----:B------:R-:W-:-:S13]  /*08d0*/  ISETP.GT.OR P0, PT, R8, R5, P0 ;  /* 0x000000050800720c */ /* 0x000fda0000704670 */
[----:B------:R-:W0:Y:S04]  /*08e0*/  @!P0 LDS R16, [R16] ;  /* 0x0000000010108984 */ /* 0x000e280000000800 */
[----:B0-----:R-:W-:Y:S04]  /*08f0*/  @!P0 STS.U8 [R16+UR4], RZ ;  /* 0x000000ff10008988 */ /* 0x001fe80008000004 */
[----:B------:R-:W-:Y:S01]  /*0900*/  @!P0 STS [R3], R16 ;  /* 0x0000001003008388 */ /* 0x000fe20000000800 */
[----:B------:R-:W-:Y:S06]  /*0910*/  BAR.SYNC.DEFER_BLOCKING 0x0 ;  /* 0x0000000000007b1d */ /* 0x000fec0000010000 */
[----:B------:R-:W0:Y:S04]  /*0920*/  LDS R8, [R4] ;  /* 0x0000000004087984 */ /* 0x000e280000000800 */
[----:B0-----:R-:W0:Y:S02]  /*0930*/  LDS.U8 R8, [R8+UR4] ;  /* 0x0000000408087984 */ /* 0x001e240008000000 */
[----:B0-----:R-:W-:-:S04]  /*0940*/  ISETP.NE.AND P0, PT, R8, RZ, PT ;  /* 0x000000ff0800720c */ /* 0x001fc80003f05270 */
[----:B------:R-:W-:-:S05]  /*0950*/  SEL R9, RZ, 0x1, !P0 ;  /* 0x00000001ff097807 */ /* 0x000fca0004000000 */
[----:B------:R0:W-:Y:S01]  /*0960*/  STS [R2], R9 ;  /* 0x0000000902007388 */ /* 0x0001e20000000800 */
[----:B------:R-:W-:Y:S06]  /*0970*/  BAR.SYNC.DEFER_BLOCKING 0x0 ;  /* 0x0000000000007b1d */ /* 0x000fec0000010000 */
[----:B------:R-:W-:Y:S05]  /*0980*/  @!P1 BRA `(.L_x_78) ;  /* 0x0000000000309947 */ /* 0x000fea0003800000 */
[----:B0-----:R-:W-:-:S07]  /*0990*/  HFMA2 R9, -RZ, RZ, 0, 5.9604644775390625e-08 ;  /* 0x00000001ff097431 */ /* 0x001fce00000001ff */
.L_x_79:
[----:B------:R-:W-:-:S05]  /*09a0*/  IMAD.IADD R11, R5, 0x1, R9 ;  /* 0x00000001050b7824 */ /* 0x000fca00078e0209 */
[----:B------:R-:W-:-:S13]  /*09b0*/  ISETP.GE.AND P0, PT, R11, R0, PT ;  /* 0x000000000b00720c */ /* 0x000fda0003f06270 */
[C---:B------:R-:W-:Y:S01]  /*09c0*/  @!P0 IMAD R10, R9.reuse, 0x4, R2 ;  /* 0x00000004090a8824 */ /* 0x040fe200078e0202 */
[----:B------:R-:W-:Y:S01]  /*09d0*/  @!P0 LDS R8, [R2] ;  /* 0x0000000002088984 */ /* 0x000fe20000000800 */
[----:B------:R-:W-:-:S03]  /*09e0*/  IMAD.SHL.U32 R9, R9, 0x2, RZ ;  /* 0x0000000209097824 */ /* 0x000fc600078e00ff */
[----:B------:R-:W0:Y:S02]  /*09f0*/  @!P0 LDS R11, [R10] ;  /* 0x000000000a0b8984 */ /* 0x000e240000000800 */
[----:B0-----:R-:W-:-:S05]  /*0a00*/  @!P0 IMAD.IADD R11, R8, 0x1, R11 ;  /* 0x00000001080b8824 */ /* 0x001fca00078e020b */
[----:B------:R1:W-:Y:S01]  /*0a10*/  @!P0 STS [R10], R11 ;  /* 0x0000000b0a008388 */ /* 0x0003e20000000800 */
[----:B------:R-:W-:Y:S01]  /*0a20*/  BAR.SYNC.DEFER_BLOCKING 0x0 ;  /* 0x0000000000007b1d */ /* 0x000fe20000010000 */
[----:B------:R-:W-:-:S13]  /*0a30*/  ISETP.GE.AND P0, PT, R9, R0, PT ;  /* 0x000000000900720c */ /* 0x000fda0003f06270 */
[----:B-1----:R-:W-:Y:S05]  /*0a40*/  @!P0 BRA `(.L_x_79) ;  /* 0xfffffffc00d48947 */ /* 0x002fea000383ffff */
.L_x_78:
[----:B------:R-:W1:Y:S01]  /*0a50*/  LDS R4, [R4] ;  /* 0x0000000004047984 */ /* 0x000e620000000800 */
[----:B------:R-:W-:Y:S01]  /*0a60*/  BSSY.RECONVERGENT B0, `(.L_x_80) ;  /* 0x0000011000007945 */ /* 0x000fe20003800200 */
[----:B------:R-:W-:Y:S02]  /*0a70*/  ISETP.GE.AND P0, PT, R5, R0, PT ;  /* 0x000000000500720c */ /* 0x000fe40003f06270 */
[----:B-1----:R-:W1:Y:S02]  /*0a80*/  LDS.U8 R8, [R4+UR4] ;  /* 0x0000000404087984 */ /* 0x002e640008000000 */
[----:B-1----:R-:W-:-:S13]  /*0a90*/  ISETP.NE.AND P1, PT, R8, RZ, PT ;  /* 0x000000ff0800720c */ /* 0x002fda0003f25270 */
[----:B------:R-:W-:Y:S05]  /*0aa0*/  @!P1 BRA `(.L_x_81) ;  /* 0x0000000000309947 */ /* 0x000fea0003800000 */
[----:B------:R-:W1:Y:S01]  /*0ab0*/  S2UR UR6, SR_CgaCtaId ;  /* 0x00000000000679c3 */ /* 0x000e620000008800 */
[----:B------:R-:W-:Y:S01]  /*0ac0*/  UMOV UR4, 0x400 ;  /* 0x0000040000047882 */ /* 0x000fe20000000000 */
[----:B0-----:R-:W-:Y:S01]  /*0ad0*/  LDS R2, [R2] ;  /* 0x0000000002027984 */ /* 0x001fe20000000800 */
[----:B-1----:R-:W-:-:S09]  /*0ae0*/  ULEA UR4, UR6, UR4, 0x18 ;  /* 0x0000000406047291 */ /* 0x002fd2000f8ec0ff */
[----:B------:R-:W0:Y:S02]  /*0af0*/  LDS R5, [UR4] ;  /* 0x00000004ff057984 */ /* 0x000e240008000800 */
[----:B0-----:R-:W-:-:S13]  /*0b00*/  ISETP.GT.AND P1, PT, R2, R5, PT ;  /* 0x000000050200720c */ /* 0x001fda0003f24270 */
[----:B------:R-:W-:-:S05]  /*0b10*/  @!P1 LEA R9, R2, UR5, 0x2 ;  /* 0x0000000502099c11 */ /* 0x000fca000f8e10ff */
[----:B------:R-:W-:Y:S04]  /*0b20*/  @!P1 STS [R9+-0x4], R4 ;  /* 0xfffffc0409009388 */ /* 0x000fe80000000800 */
[----:B------:R-:W0:Y:S02]  /*0b30*/  @P1 LDS R0, [UR4+0x4] ;  /* 0x00000404ff001984 */ /* 0x000e240008000800 */
[----:B0-----:R-:W-:-:S04]  /*0b40*/  @P1 IADD3 R0, PT, PT, R2, R0, -R5 ;  /* 0x0000000002001210 */ /* 0x001fc80007ffe805 */
[----:B------:R-:W-:-:S05]  /*0b50*/  @P1 LEA R5, R0, UR5, 0x2 ;  /* 0x0000000500051c11 */ /* 0x000fca000f8e10ff */
[----:B------:R1:W-:Y:S02]  /*0b60*/  @P1 STS [R5], R4 ;  /* 0x0000000405001388 */ /* 0x0003e40000000800 */
.L_x_81:
[----:B------:R-:W-:Y:S05]  /*0b70*/  BSYNC.RECONVERGENT B0 ;  /* 0x0000000000007941 */ /* 0x000fea0003800200 */
.L_x_80:
[----:B------:R-:W-:Y:S08]  /*0b80*/  BAR.SYNC.DEFER_BLOCKING 0x0 ;  /* 0x0000000000007b1d */ /* 0x000ff00000010000 */
[----:B------:R-:W-:Y:S06]  /*0b90*/  BAR.SYNC.DEFER_BLOCKING 0x0 ;  /* 0x0000000000007b1d */ /* 0x000fec0000010000 */
[----:B------:R-:W2:Y:S04]  /*0ba0*/  @!P0 LDS R3, [R3] ;  /* 0x0000000003038984 */ /* 0x000ea80000000800 */
[----:B--2---:R-:W-:Y:S01]  /*0bb0*/  @!P0 STG.E desc[UR8][R6.64], R3 ;  /* 0x0000000306008986 */ /* 0x004fe2000c101908 */
[----:B------:R-:W-:Y:S06]  /*0bc0*/  MEMBAR.SC.GPU ;  /* 0x0000000000007992 */ /* 0x000fec0000002000 */
[----:B------:R-:W-:-:S00]  /*0bd0*/  ERRBAR ;  /* 0x00000000000079ab */ /* 0x000fc00000000000 */
[----:B------:R-:W-:Y:S06]  /*0be0*/  CGAERRBAR ;  /* 0x00000000000075ab */ /* 0x000fec0000000000 */
[----:B------:R-:W-:Y:S01]  /*0bf0*/  CCTL.IVALL ;  /* 0x00000000ff00798f */ /* 0x000fe20002000000 */
[----:B------:R-:W-:Y:S05]  /*0c00*/  EXIT ;  /* 0x000000000000794d */ /* 0x000fea0003800000 */
.L_x_82:
        /* <DEDUP_REMOVED lines=15> */
.L_x_96:


//--------------------- .text._Z12setup_kernelP17curandStateXORWOWm --------------------------
	.section	.text._Z12setup_kernelP17curandStateXORWOWm,"ax",@progbits
	.align	128
        .global         _Z12setup_kernelP17curandStateXORWOWm
        .type           _Z12setup_kernelP17curandStateXORWOWm,@function
        .size           _Z12setup_kernelP17curandStateXORWOWm,(.L_x_97 - _Z12setup_kernelP17curandStateXORWOWm)
        .other          _Z12setup_kernelP17curandStateXORWOWm,@"STO_CUDA_ENTRY STV_DEFAULT"
_Z12setup_kernelP17curandStateXORWOWm:
.text._Z12setup_kernelP17curandStateXORWOWm:
[----:B------:R-:W-:Y:S01]  /*0000*/  LDC R1, c[0x0][0x37c] ;  /* 0x0000df00ff017b82 */ /* 0x000fe20000000800 */
[----:B------:R-:W0:Y:S07]  /*0010*/  S2R R13, SR_TID.X ;  /* 0x00000000000d7919 */ /* 0x000e2e0000002100 */
[----:B------:R-:W1:Y:S01]  /*0020*/  LDC.64 R2, c[0x0][0x388] ;  /* 0x0000e200ff027b82 */ /* 0x000e620000000a00 */
[----:B------:R-:W0:Y:S01]  /*0030*/  LDCU UR6, c[0x0][0x360] ;  /* 0x00006c00ff0677ac */ /* 0x000e220008000800 */
[----:B------:R-:W-:Y:S01]  /*0040*/  BSSY.RECONVERGENT B0, `(.L_x_83) ;  /* 0x00000e5000007945 */ /* 0x000fe20003800200 */
[----:B------:R-:W0:Y:S01]  /*0050*/  S2R R4, SR_CTAID.X ;  /* 0x0000000000047919 */ /* 0x000e220000002500 */
[----:B------:R-:W2:Y:S04]  /*0060*/  LDCU.64 UR4, c[0x0][0x358] ;  /* 0x00006b00ff0477ac */ /* 0x000ea80008000a00 */
[----:B------:R-:W3:Y:S01]  /*0070*/  LDC.64 R6, c[0x0][0x380] ;  /* 0x0000e000ff067b82 */ /* 0x000ee20000000a00 */
[----:B-1----:R-:W-:-:S02]  /*0080*/  LOP3.LUT R0, R2, 0xaad26b49, RZ, 0x3c, !PT ;  /* 0xaad26b4902007812 */ /* 0x002fc400078e3cff */
[----:B------:R-:W-:-:S03]  /*0090*/  LOP3.LUT R2, R3, 0xf7dcefdd, RZ, 0x3c, !PT ;  /* 0xf7dcefdd03027812 */ /* 0x000fc600078e3cff */
[----:B------:R-:W-:Y:S02]  /*00a0*/  IMAD R0, R0, 0x4182bed5, RZ ;  /* 0x4182bed500007824 */ /* 0x000fe400078e02ff */
[----:B------:R-:W-:Y:S02]  /*00b0*/  IMAD R3, R2, -0x658354e5, RZ ;  /* 0x9a7cab1b02037824 */ /* 0x000fe400078e02ff */
[C---:B------:R-:W-:Y:S01]  /*00c0*/  VIADD R5, R0.reuse, 0x75bcd15 ;  /* 0x075bcd1500057836 */ /* 0x040fe20000000000 */
[----:B------:R-:W-:Y:S01]  /*00d0*/  LOP3.LUT R8, R0, 0x159a55e5, RZ, 0x3c, !PT ;  /* 0x159a55e500087812 */ /* 0x000fe200078e3cff */
[----:B0-----:R-:W-:Y:S01]  /*00e0*/  IMAD R13, R4, UR6, R13 ;  /* 0x00000006040d7c24 */ /* 0x001fe2000f8e020d */
[C---:B------:R-:W-:Y:S01]  /*00f0*/  IADD3 R4, PT, PT, R0.reuse, 0x64f0c9, R3 ;  /* 0x0064f0c900047810 */ /* 0x040fe20007ffe003 */
[----:B------:R-:W-:Y:S01]  /*0100*/  VIADD R11, R0, 0x583f19 ;  /* 0x00583f19000b7836 */ /* 0x000fe20000000000 */
[----:B------:R-:W-:Y:S01]  /*0110*/  LOP3.LUT R10, R3, 0x5491333, RZ, 0x3c, !PT ;  /* 0x05491333030a7812 */ /* 0x000fe200078e3cff */
[C---:B---3--:R-:W-:Y:S01]  /*0120*/  IMAD.WIDE R6, R13.reuse, 0x30, R6 ;  /* 0x000000300d067825 */ /* 0x048fe200078e0206 */
[----:B------:R-:W-:-:S03]  /*0130*/  ISETP.NE.AND P0, PT, R13, RZ, PT ;  /* 0x000000ff0d00720c */ /* 0x000fc60003f05270 */
[----:B------:R-:W-:Y:S01]  /*0140*/  VIADD R9, R3, 0x1f123bb5 ;  /* 0x1f123bb503097836 */ /* 0x000fe20000000000 */
[----:B--2---:R0:W-:Y:S04]  /*0150*/  STG.E.64 desc[UR4][R6.64], R4 ;  /* 0x0000000406007986 */ /* 0x0041e8000c101b04 */
[----:B------:R0:W-:Y:S04]  /*0160*/  STG.E.64 desc[UR4][R6.64+0x8], R8 ;  /* 0x0000080806007986 */ /* 0x0001e8000c101b04 */
[----:B------:R0:W-:Y:S01]  /*0170*/  STG.E.64 desc[UR4][R6.64+0x10], R10 ;  /* 0x0000100a06007986 */ /* 0x0001e2000c101b04 */
[----:B------:R-:W-:Y:S05]  /*0180*/  @!P0 BRA `(.L_x_84) ;  /* 0x0000000c00408947 */ /* 0x000fea0003800000 */
[----:B------:R-:W-:Y:S01]  /*0190*/  SHF.R.S32.HI R0, RZ, 0x1f, R13 ;  /* 0x0000001fff007819 */ /* 0x000fe2000001140d */
[----:B------:R-:W-:-:S07]  /*01a0*/  IMAD.MOV.U32 R12, RZ, RZ, RZ ;  /* 0x000000ffff0c7224 */ /* 0x000fce00078e00ff */
.L_x_90:
[----:B-1----:R-:W-:Y:S01]  /*01b0*/  LOP3.LUT R2, R13, 0x3, RZ, 0xc0, !PT ;  /* 0x000000030d027812 */ /* 0x002fe200078ec0ff */
[----:B------:R-:W-:Y:S03]  /*01c0*/  BSSY.RECONVERGENT B1, `(.L_x_85) ;  /* 0x00000c6000017945 */ /* 0x000fe60003800200 */
[----:B------:R-:W-:-:S04]  /*01d0*/  ISETP.NE.U32.AND P0, PT, R2, RZ, PT ;  /* 0x000000ff0200720c */ /* 0x000fc80003f05070 */
[----:B------:R-:W-:-:S13]  /*01e0*/  ISETP.NE.AND.EX P0, PT, RZ, RZ, PT, P0 ;  /* 0x000000ffff00720c */ /* 0x000fda0003f05300 */
[----:B------:R-:W-:Y:S05]  /*01f0*/  @!P0 BRA `(.L_x_86) ;  /* 0x0000000c00088947 */ /* 0x000fea0003800000 */
[----:B0-----:R-:W0:Y:S01]  /*0200*/  LDC.64 R8, c[0x4][RZ] ;  /* 0x01000000ff087b82 */ /* 0x001e220000000a00 */
[----:B------:R-:W-:Y:S02]  /*0210*/  IMAD.MOV.U32 R14, RZ, RZ, RZ ;  /* 0x000000ffff0e7224 */ /* 0x000fe400078e00ff */
[----:B0-----:R-:W-:-:S07]  /*0220*/  IMAD.WIDE.U32 R8, R12, 0xc80, R8 ;  /* 0x00000c800c087825 */ /* 0x001fce00078e0008 */
.L_x_89:
[----:B-1----:R-:W-:Y:S01]  /*0230*/  IMAD.MOV.U32 R15, RZ, RZ, RZ ;  /* 0x000000ffff0f7224 */ /* 0x002fe200078e00ff */
[----:B------:R-:W-:Y:S01]  /*0240*/  CS2R R2, SRZ ;  /* 0x0000000000027805 */ /* 0x000fe2000001ff00 */
[----:B------:R-:W-:Y:S01]  /*0250*/  IMAD.MOV.U32 R17, RZ, RZ, RZ ;  /* 0x000000ffff117224 */ /* 0x000fe200078e00ff */
[----:B------:R-:W-:-:S07]  /*0260*/  CS2R R4, SRZ ;  /* 0x0000000000047805 */ /* 0x000fce000001ff00 */
.L_x_88:
[----:B------:R-:W-:-:S05]  /*0270*/  IMAD.WIDE.U32 R10, R17, 0x4, R6 ;  /* 0x00000004110a7825 */ /* 0x000fca00078e0006 */
[----:B------:R0:W5:Y:S01]  /*0280*/  LDG.E R16, desc[UR4][R10.64+0x4] ;  /* 0x000004040a107981 */ /* 0x000162000c1e1900 */
[----:B------:R-:W-:-:S07]  /*0290*/  IMAD.MOV.U32 R19, RZ, RZ, RZ ;  /* 0x000000ffff137224 */ /* 0x000fce00078e00ff */
.L_x_87:
[----:B-----5:R-:W-:Y:S01]  /*02a0*/  SHF.R.U32.HI R24, RZ, R19, R16 ;  /* 0x00000013ff187219 */ /* 0x020fe20000011610 */
[----:B0-----:R-:W-:-:S03]  /*02b0*/  IMAD.SHL.U32 R10, R17, 0x20, RZ ;  /* 0x00000020110a7824 */ /* 0x001fc600078e00ff */
[----:B------:R-:W-:Y:S01]  /*02c0*/  LOP3.LUT R11, R24, 0x1, RZ, 0xc0, !PT ;  /* 0x00000001180b7812 */ /* 0x000fe200078ec0ff */
[----:B------:R-:W-:-:S03]  /*02d0*/  IMAD.IADD R10, R10, 0x1, R19 ;  /* 0x000000010a0a7824 */ /* 0x000fc600078e0213 */
[----:B------:R-:W-:Y:S01]  /*02e0*/  ISETP.NE.U32.AND P0, PT, R11, 0x1, PT ;  /* 0x000000010b00780c */ /* 0x000fe20003f05070 */
[----:B------:R-:W-:-:S03]  /*02f0*/  IMAD R11, R10, 0x5, RZ ;  /* 0x000000050a0b7824 */ /* 0x000fc600078e02ff */
[----:B------:R-:W-:Y:S01]  /*0300*/  R2P PR, R24, 0x7e ;  /* 0x0000007e18007804 */ /* 0x000fe20000000000 */
[----:B------:R-:W-:-:S08]  /*0310*/  IMAD.WIDE.U32 R10, R11, 0x4, R8 ;  /* 0x000000040b0a7825 */ /* 0x000fd000078e0008 */
[----:B------:R-:W2:Y:S04]  /*0320*/  @!P0 LDG.E R18, desc[UR4][R10.64] ;  /* 0x000000040a128981 */ /* 0x000ea8000c1e1900 */
[----:B------:R-:W3:Y:S04]  /*0330*/  @!P0 LDG.E R20, desc[UR4][R10.64+0x10] ;  /* 0x000010040a148981 */ /* 0x000ee8000c1e1900 */
[----:B------:R-:W4:Y:S04]  /*0340*/  @P1 LDG.E R22, desc[UR4][R10.64+0x14] ;  /* 0x000014040a161981 */ /* 0x000f28000c1e1900 */
[----:B------:R-:W4:Y:S04]  /*0350*/  @P2 LDG.E R26, desc[UR4][R10.64+0x28] ;  /* 0x000028040a1a2981 */ /* 0x000f28000c1e1900 */
[----:B------:R-:W4:Y:S04]  /*0360*/  @!P0 LDG.E R21, desc[UR4][R10.64+0x4] ;  /* 0x000004040a158981 */ /* 0x000f28000c1e1900 */
[----:B------:R-:W4:Y:S04]  /*0370*/  @!P0 LDG.E R23, desc[UR4][R10.64+0xc] ;  /* 0x00000c040a178981 */ /* 0x000f28000c1e1900 */
[----:B------:R-:W4:Y:S04]  /*0380*/  @P1 LDG.E R25, desc[UR4][R10.64+0x18] ;  /* 0x000018040a191981 */ /* 0x000f28000c1e1900 */
[----:B------:R-:W4:Y:S04]  /*0390*/  @P3 LDG.E R28, desc[UR4][R10.64+0x3c] ;  /* 0x00003c040a1c3981 */ /* 0x000f28000c1e1900 */
[----:B------:R-:W4:Y:S01]  /*03a0*/  @P6 LDG.E R27, desc[UR4][R10.64+0x7c] ;  /* 0x00007c040a1b6981 */ /* 0x000f22000c1e1900 */
[----:B--2---:R-:W-:-:S03]  /*03b0*/  @!P0 LOP3.LUT R15, R15, R18, RZ, 0x3c, !PT ;  /* 0x000000120f0f8212 */ /* 0x004fc600078e3cff */
[----:B------:R-:W2:Y:S01]  /*03c0*/  @!P0 LDG.E R18, desc[UR4][R10.64+0x8] ;  /* 0x000008040a128981 */ /* 0x000ea2000c1e1900 */
[----:B---3--:R-:W-:-:S03]  /*03d0*/  @!P0 LOP3.LUT R3, R3, R20, RZ, 0x3c, !PT ;  /* 0x0000001403038212 */ /* 0x008fc600078e3cff */
[----:B------:R-:W3:Y:S01]  /*03e0*/  @P1 LDG.E R20, desc[UR4][R10.64+0x24] ;  /* 0x000024040a141981 */ /* 0x000ee2000c1e1900 */
[----:B----4-:R-:W-:-:S03]  /*03f0*/  @P1 LOP3.LUT R15, R15, R22, RZ, 0x3c, !PT ;  /* 0x000000160f0f1212 */ /* 0x010fc600078e3cff */
[----:B------:R-:W4:Y:S01]  /*0400*/  @P2 LDG.E R22, desc[UR4][R10.64+0x38] ;  /* 0x000038040a162981 */ /* 0x000f22000c1e1900 */
[----:B------:R-:W-:-:S03]  /*0410*/  @P2 LOP3.LUT R15, R15, R26, RZ, 0x3c, !PT ;  /* 0x0000001a0f0f2212 */ /* 0x000fc600078e3cff */
[----:B------:R-:W4:Y:S01]  /*0420*/  @P4 LDG.E R26, desc[UR4][R10.64+0x50] ;  /* 0x000050040a1a4981 */ /* 0x000f22000c1e1900 */
[----:B------:R-:W-:-:S03]  /*0430*/  @!P0 LOP3.LUT R4, R4, R21, RZ, 0x3c, !PT ;  /* 0x0000001504048212 */ /* 0x000fc600078e3cff */
[----:B------:R-:W4:Y:S01]  /*0440*/  @P1 LDG.E R21, desc[UR4][R10.64+0x20] ;  /* 0x000020040a151981 */ /* 0x000f22000c1e1900 */
[----:B------:R-:W-:-:S03]  /*0450*/  @!P0 LOP3.LUT R2, R2, R23, RZ, 0x3c, !PT ;  /* 0x0000001702028212 */ /* 0x000fc600078e3cff */
[----:B------:R-:W4:Y:S01]  /*0460*/  @P2 LDG.E R23, desc[UR4][R10.64+0x2c] ;  /* 0x00002c040a172981 */ /* 0x000f22000c1e1900 */
[----:B------:R-:W-:-:S03]  /*0470*/  @P1 LOP3.LUT R4, R4, R25, RZ, 0x3c, !PT ;  /* 0x0000001904041212 */ /* 0x000fc600078e3cff */
[----:B------:R-:W4:Y:S01]  /*0480*/  @P2 LDG.E R25, desc[UR4][R10.64+0x34] ;  /* 0x000034040a192981 */ /* 0x000f22000c1e1900 */
[----:B--2---:R-:W-:-:S03]  /*0490*/  @!P0 LOP3.LUT R5, R5, R18, RZ, 0x3c, !PT ;  /* 0x0000001205058212 */ /* 0x004fc600078e3cff */
[----:B------:R-:W2:Y:S01]  /*04a0*/  @P1 LDG.E R18, desc[UR4][R10.64+0x1c] ;  /* 0x00001c040a121981 */ /* 0x000ea2000c1e1900 */
[----:B---3--:R-:W-:-:S03]  /*04b0*/  @P1 LOP3.LUT R3, R3, R20, RZ, 0x3c, !PT ;  /* 0x0000001403031212 */ /* 0x008fc600078e3cff */
[----:B------:R-:W3:Y:S01]  /*04c0*/  @P2 LDG.E R20, desc[UR4][R10.64+0x30] ;  /* 0x000030040a142981 */ /* 0x000ee2000c1e1900 */
[----:B----4-:R-:W-:-:S03]  /*04d0*/  @P2 LOP3.LUT R3, R3, R22, RZ, 0x3c, !PT ;  /* 0x0000001603032212 */ /* 0x010fc600078e3cff */
[----:B------:R-:W4:Y:S01]  /*04e0*/  @P3 LDG.E R22, desc[UR4][R10.64+0x4c] ;  /* 0x00004c040a163981 */ /* 0x000f22000c1e1900 */
[----:B------:R-:W-:-:S04]  /*04f0*/  @P3 LOP3.LUT R15, R15, R28, RZ, 0x3c, !PT ;  /* 0x0000001c0f0f3212 */ /* 0x000fc800078e3cff */
[----:B------:R-:W-:Y:S02]  /*0500*/  @P4 LOP3.LUT R15, R15, R26, RZ, 0x3c, !PT ;  /* 0x0000001a0f0f4212 */ /* 0x000fe400078e3cff */
[----:B------:R-:W-:Y:S01]  /*0510*/  @P1 LOP3.LUT R2, R2, R21, RZ, 0x3c, !PT ;  /* 0x0000001502021212 */ /* 0x000fe200078e3cff */
[----:B------:R-:W4:Y:S04]  /*0520*/  @P5 LDG.E R26, desc[UR4][R10.64+0x64] ;  /* 0x000064040a1a5981 */ /* 0x000f28000c1e1900 */
[----:B------:R-:W4:Y:S01]  /*0530*/  @P3 LDG.E R21, desc[UR4][R10.64+0x40] ;  /* 0x000040040a153981 */ /* 0x000f22000c1e1900 */
[----:B------:R-:W-:Y:S02]  /*0540*/  @P2 LOP3.LUT R4, R4, R23, RZ, 0x3c, !PT ;  /* 0x0000001704042212 */ /* 0x000fe400078e3cff */
[----:B------:R-:W-:Y:S01]  /*0550*/  @P2 LOP3.LUT R2, R2, R25, RZ, 0x3c, !PT ;  /* 0x0000001902022212 */ /* 0x000fe200078e3cff */
[----:B------:R-:W4:Y:S04]  /*0560*/  @P3 LDG.E R23, desc[UR4][R10.64+0x48] ;  /* 0x000048040a173981 */ /* 0x000f28000c1e1900 */
[----:B------:R-:W4:Y:S01]  /*0570*/  @P4 LDG.E R25, desc[UR4][R10.64+0x54] ;  /* 0x000054040a194981 */ /* 0x000f22000c1e1900 */
[----:B--2---:R-:W-:-:S03]  /*0580*/  @P1 LOP3.LUT R5, R5, R18, RZ, 0x3c, !PT ;  /* 0x0000001205051212 */ /* 0x004fc600078e3cff */
[----:B------:R-:W2:Y:S01]  /*0590*/  @P3 LDG.E R18, desc[UR4][R10.64+0x44] ;  /* 0x000044040a123981 */ /* 0x000ea2000c1e1900 */
[----:B---3--:R-:W-:-:S03]  /*05a0*/  @P2 LOP3.LUT R5, R5, R20, RZ, 0x3c, !PT ;  /* 0x0000001405052212 */ /* 0x008fc600078e3cff */
[----:B------:R-:W3:Y:S01]  /*05b0*/  @P4 LDG.E R20, desc[UR4][R10.64+0x58] ;  /* 0x000058040a144981 */ /* 0x000ee2000c1e1900 */
[----:B----4-:R-:W-:-:S03]  /*05c0*/  @P3 LOP3.LUT R3, R3, R22, RZ, 0x3c, !PT ;  /* 0x0000001603033212 */ /* 0x010fc600078e3cff */
[----:B------:R-:W4:Y:S01]  /*05d0*/  @P4 LDG.E R22, desc[UR4][R10.64+0x60] ;  /* 0x000060040a164981 */ /* 0x000f22000c1e1900 */
[----:B------:R-:W-:Y:S02]  /*05e0*/  LOP3.LUT P0, RZ, R24, 0x80, RZ, 0xc0, !PT ;  /* 0x0000008018ff7812 */ /* 0x000fe4000780c0ff */
[----:B------:R-:W-:Y:S02]  /*05f0*/  @P5 LOP3.LUT R15, R15, R26, RZ, 0x3c, !PT ;  /* 0x0000001a0f0f5212 */ /* 0x000fe400078e3cff */
[----:B------:R-:W4:Y:S01]  /*0600*/  @P6 LDG.E R26, desc[UR4][R10.64+0x78] ;  /* 0x000078040a1a6981 */ /* 0x000f22000c1e1900 */
[----:B------:R-:W-:-:S03]  /*0610*/  @P3 LOP3.LUT R4, R4, R21, RZ, 0x3c, !PT ;  /* 0x0000001504043212 */ /* 0x000fc600078e3cff */
[----:B------:R-:W4:Y:S01]  /*0620*/  @P4 LDG.E R21, desc[UR4][R10.64+0x5c] ;  /* 0x00005c040a154981 */ /* 0x000f22000c1e1900 */
[----:B------:R-:W-:-:S03]  /*0630*/  @P3 LOP3.LUT R2, R2, R23, RZ, 0x3c, !PT ;  /* 0x0000001702023212 */ /* 0x000fc600078e3cff */
[----:B------:R-:W4:Y:S01]  /*0640*/  @P5 LDG.E R23, desc[UR4][R10.64+0x68] ;  /* 0x000068040a175981 */ /* 0x000f22000c1e1900 */
[----:B------:R-:W-:-:S03]  /*0650*/  @P4 LOP3.LUT R4, R4, R25, RZ, 0x3c, !PT ;  /* 0x0000001904044212 */ /* 0x000fc600078e3cff */
[----:B------:R-:W4:Y:S01]  /*0660*/  @P5 LDG.E R25, desc[UR4][R10.64+0x70] ;  /* 0x000070040a195981 */ /* 0x000f22000c1e1900 */
[----:B--2---:R-:W-:-:S03]  /*0670*/  @P3 LOP3.LUT R5, R5, R18, RZ, 0x3c, !PT ;  /* 0x0000001205053212 */ /* 0x004fc600078e3cff */
[----:B------:R-:W2:Y:S01]  /*0680*/  @P5 LDG.E R18, desc[UR4][R10.64+0x6c] ;  /* 0x00006c040a125981 */ /* 0x000ea2000c1e1900 */
[----:B---3--:R-:W-:-:S03]  /*0690*/  @P4 LOP3.LUT R5, R5, R20, RZ, 0x3c, !PT ;  /* 0x0000001405054212 */ /* 0x008fc600078e3cff */
[----:B------:R-:W3:Y:S01]  /*06a0*/  @P5 LDG.E R20, desc[UR4][R10.64+0x74] ;  /* 0x000074040a145981 */ /* 0x000ee2000c1e1900 */
[----:B----4-:R-:W-:-:S03]  /*06b0*/  @P4 LOP3.LUT R3, R3, R22, RZ, 0x3c, !PT ;  /* 0x0000001603034212 */ /* 0x010fc600078e3cff */
[----:B------:R-:W4:Y:S01]  /*06c0*/  @P0 LDG.E R22, desc[UR4][R10.64+0x8c] ;  /* 0x00008c040a160981 */ /* 0x000f22000c1e1900 */
[----:B------:R-:W-:-:S03]  /*06d0*/  @P6 LOP3.LUT R15, R15, R26, RZ, 0x3c, !PT ;  /* 0x0000001a0f0f6212 */ /* 0x000fc600078e3cff */
        /* <DEDUP_REMOVED lines=13> */
[----:B------:R-:W-:Y:S02]  /*07b0*/  @P6 LOP3.LUT R4, R4, R27, RZ, 0x3c, !PT ;  /* 0x0000001b04046212 */ /* 0x000fe400078e3cff */
[----:B------:R-:W-:Y:S02]  /*07c0*/  @P6 LOP3.LUT R2, R2, R21, RZ, 0x3c, !PT ;  /* 0x0000001502026212 */ /* 0x000fe400078e3cff */
[----:B------:R-:W-:Y:S02]  /*07d0*/  @P0 LOP3.LUT R4, R4, R23, RZ, 0x3c, !PT ;  /* 0x0000001704040212 */ /* 0x000fe400078e3cff */
[----:B------:R-:W-:Y:S02]  /*07e0*/  @P0 LOP3.LUT R2, R2, R25, RZ, 0x3c, !PT ;  /* 0x0000001902020212 */ /* 0x000fe400078e3cff */
[----:B--2---:R-:W-:Y:S02]  /*07f0*/  @P6 LOP3.LUT R5, R5, R18, RZ, 0x3c, !PT ;  /* 0x0000001205056212 */ /* 0x004fe400078e3cff */
[----:B---3--:R-:W-:-:S02]  /*0800*/  @P6 LOP3.LUT R3, R3, R20, RZ, 0x3c, !PT ;  /* 0x0000001403036212 */ /* 0x008fc400078e3cff */
[----:B----4-:R-:W-:Y:S02]  /*0810*/  @P0 LOP3.LUT R5, R5, R22, RZ, 0x3c, !PT ;  /* 0x0000001605050212 */ /* 0x010fe400078e3cff */
[----:B------:R-:W-:Y:S02]  /*0820*/  @P0 LOP3.LUT R3, R3, R26, RZ, 0x3c, !PT ;  /* 0x0000001a03030212 */ /* 0x000fe400078e3cff */
[----:B------:R-:W-:-:S13]  /*0830*/  R2P PR, R24.B1, 0x7f ;  /* 0x0000007f18007804 */ /* 0x000fda0000001000 */
[----:B------:R-:W2:Y:S04]  /*0840*/  @P0 LDG.E R18, desc[UR4][R10.64+0xa0] ;  /* 0x0000a0040a120981 */ /* 0x000ea8000c1e1900 */
[----:B------:R-:W3:Y:S04]  /*0850*/  @P1 LDG.E R22, desc[UR4][R10.64+0xb4] ;  /* 0x0000b4040a161981 */ /* 0x000ee8000c1e1900 */
[----:B------:R-:W4:Y:S04]  /*0860*/  @P2 LDG.E R26, desc[UR4][R10.64+0xc8] ;  /* 0x0000c8040a1a2981 */ /* 0x000f28000c1e1900 */
[----:B------:R-:W4:Y:S04]  /*0870*/  @P3 LDG.E R28, desc[UR4][R10.64+0xdc] ;  /* 0x0000dc040a1c3981 */ /* 0x000f28000c1e1900 */
[----:B------:R-:W4:Y:S04]  /*0880*/  @P0 LDG.E R23, desc[UR4][R10.64+0xa4] ;  /* 0x0000a4040a170981 */ /* 0x000f28000c1e1900 */
[----:B------:R-:W4:Y:S04]  /*0890*/  @P0 LDG.E R20, desc[UR4][R10.64+0xa8] ;  /* 0x0000a8040a140981 */ /* 0x000f28000c1e1900 */
[----:B------:R-:W4:Y:S04]  /*08a0*/  @P4 LDG.E R25, desc[UR4][R10.64+0xf0] ;  /* 0x0000f0040a194981 */ /* 0x000f28000c1e1900 */
        /* <DEDUP_REMOVED lines=21> */
[----:B------:R-:W-:Y:S02]  /*0a00*/  LOP3.LUT P0, RZ, R24, 0x8000, RZ, 0xc0, !PT ;  /* 0x0000800018ff7812 */ /* 0x000fe4000780c0ff */
[----:B----4-:R-:W-:Y:S01]  /*0a10*/  @P5 LOP3.LUT R15, R15, R26, RZ, 0x3c, !PT ;  /* 0x0000001a0f0f5212 */ /* 0x010fe200078e3cff */
[----:B------:R-:W4:Y:S04]  /*0a20*/  @P3 LDG.E R24, desc[UR4][R10.64+0xe4] ;  /* 0x0000e4040a183981 */ /* 0x000f28000c1e1900 */
[----:B------:R-:W2:Y:S01]  /*0a30*/  @P6 LDG.E R26, desc[UR4][R10.64+0x118] ;  /* 0x000118040a1a6981 */ /* 0x000ea2000c1e1900 */
        /* <DEDUP_REMOVED lines=8> */
[----:B---3--:R-:W-:-:S03]  /*0ac0*/  @P2 LOP3.LUT R3, R3, R22, RZ, 0x3c, !PT ;  /* 0x0000001603032212 */ /* 0x008fc600078e3cff */
[----:B------:R-:W3:Y:S01]  /*0ad0*/  @P4 LDG.E R22, desc[UR4][R10.64+0x100] ;  /* 0x000100040a164981 */ /* 0x000ee2000c1e1900 */
[----:B--2---:R-:W-:-:S03]  /*0ae0*/  @P6 LOP3.LUT R15, R15, R26, RZ, 0x3c, !PT ;  /* 0x0000001a0f0f6212 */ /* 0x004fc600078e3cff */
[----:B------:R-:W2:Y:S01]  /*0af0*/  @P0 LDG.E R26, desc[UR4][R10.64+0x12c] ;  /* 0x00012c040a1a0981 */ /* 0x000ea2000c1e1900 */
[----:B----4-:R-:W-:-:S03]  /*0b00*/  @P2 LOP3.LUT R2, R2, R23, RZ, 0x3c, !PT ;  /* 0x0000001702022212 */ /* 0x010fc600078e3cff */
[----:B------:R-:W4:Y:S01]  /*0b10*/  @P4 LDG.E R23, desc[UR4][R10.64+0xfc] ;  /* 0x0000fc040a174981 */ /* 0x000f22000c1e1900 */
[----:B------:R-:W-:-:S03]  /*0b20*/  @P2 LOP3.LUT R5, R5, R20, RZ, 0x3c, !PT ;  /* 0x0000001405052212 */ /* 0x000fc600078e3cff */
[----:B------:R-:W4:Y:S01]  /*0b30*/  @P4 LDG.E R20, desc[UR4][R10.64+0xf8] ;  /* 0x0000f8040a144981 */ /* 0x000f22000c1e1900 */
[----:B------:R-:W-:Y:S02]  /*0b40*/  @P3 LOP3.LUT R2, R2, R27, RZ, 0x3c, !PT ;  /* 0x0000001b02023212 */ /* 0x000fe400078e3cff */
[----:B------:R-:W-:Y:S01]  /*0b50*/  @P3 LOP3.LUT R4, R4, R25, RZ, 0x3c, !PT ;  /* 0x0000001904043212 */ /* 0x000fe200078e3cff */
[----:B------:R-:W4:Y:S01]  /*0b60*/  @P5 LDG.E R27, desc[UR4][R10.64+0x110] ;  /* 0x000110040a1b5981 */ /* 0x000f22000c1e1900 */
[----:B------:R-:W-:-:S03]  /*0b70*/  @P3 LOP3.LUT R5, R5, R24, RZ, 0x3c, !PT ;  /* 0x0000001805053212 */ /* 0x000fc600078e3cff */
[----:B------:R-:W4:Y:S04]  /*0b80*/  @P5 LDG.E R25, desc[UR4][R10.64+0x108] ;  /* 0x000108040a195981 */ /* 0x000f28000c1e1900 */
        /* <DEDUP_REMOVED lines=19> */
[----:B------:R-:W-:-:S05]  /*0cc0*/  VIADD R19, R19, 0x10 ;  /* 0x0000001013137836 */ /* 0x000fca0000000000 */
[----:B------:R-:W-:Y:S02]  /*0cd0*/  ISETP.NE.AND P1, PT, R19, 0x20, PT ;  /* 0x000000201300780c */ /* 0x000fe40003f25270 */
[----:B------:R-:W-:Y:S02]  /*0ce0*/  @P5 LOP3.LUT R3, R3, R18, RZ, 0x3c, !PT ;  /* 0x0000001203035212 */ /* 0x000fe400078e3cff */
[----:B------:R-:W-:Y:S02]  /*0cf0*/  @P6 LOP3.LUT R4, R4, R21, RZ, 0x3c, !PT ;  /* 0x0000001504046212 */ /* 0x000fe400078e3cff */
[----:B---3--:R-:W-:-:S04]  /*0d00*/  @P6 LOP3.LUT R3, R3, R22, RZ, 0x3c, !PT ;  /* 0x0000001603036212 */ /* 0x008fc800078e3cff */
[----:B--2---:R-:W-:Y:S02]  /*0d10*/  @P0 LOP3.LUT R3, R3, R26, RZ, 0x3c, !PT ;  /* 0x0000001a03030212 */ /* 0x004fe400078e3cff */
[----:B----4-:R-:W-:Y:S02]  /*0d20*/  @P6 LOP3.LUT R2, R2, R23, RZ, 0x3c, !PT ;  /* 0x0000001702026212 */ /* 0x010fe400078e3cff */
[----:B------:R-:W-:Y:S02]  /*0d30*/  @P6 LOP3.LUT R5, R5, R20, RZ, 0x3c, !PT ;  /* 0x0000001405056212 */ /* 0x000fe400078e3cff */
[----:B------:R-:W-:Y:S02]  /*0d40*/  @P0 LOP3.LUT R2, R2, R27, RZ, 0x3c, !PT ;  /* 0x0000001b02020212 */ /* 0x000fe400078e3cff */
[----:B------:R-:W-:Y:S02]  /*0d50*/  @P0 LOP3.LUT R4, R4, R25, RZ, 0x3c, !PT ;  /* 0x0000001904040212 */ /* 0x000fe400078e3cff */
[----:B------:R-:W-:Y:S01]  /*0d60*/  @P0 LOP3.LUT R5, R5, R24, RZ, 0x3c, !PT ;  /* 0x0000001805050212 */ /* 0x000fe200078e3cff */
[----:B------:R-:W-:Y:S06]  /*0d70*/  @P1 BRA `(.L_x_87) ;  /* 0xfffffff400481947 */ /* 0x000fec000383ffff */
[----:B------:R-:W-:-:S05]  /*0d80*/  VIADD R17, R17, 0x1 ;  /* 0x0000000111117836 */ /* 0x000fca0000000000 */
[----:B------:R-:W-:-:S13]  /*0d90*/  ISETP.NE.AND P0, PT, R17, 0x5, PT ;  /* 0x000000051100780c */ /* 0x000fda0003f05270 */
[----:B------:R-:W-:Y:S05]  /*0da0*/  @P0 BRA `(.L_x_88) ;  /* 0xfffffff400300947 */ /* 0x000fea000383ffff */
[----:B------:R1:W-:Y:S01]  /*0db0*/  STG.E.64 desc[UR4][R6.64+0x8], R4 ;  /* 0x0000080406007986 */ /* 0x0003e2000c101b04 */
[----:B------:R-:W-:Y:S01]  /*0dc0*/  VIADD R14, R14, 0x1 ;  /* 0x000000010e0e7836 */ /* 0x000fe20000000000 */
[----:B------:R-:W-:Y:S02]  /*0dd0*/  LOP3.LUT R11, R13, 0x3, RZ, 0xc0, !PT ;  /* 0x000000030d0b7812 */ /* 0x000fe400078ec0ff */
[----:B------:R1:W-:Y:S02]  /*0de0*/  STG.E.64 desc[UR4][R6.64+0x10], R2 ;  /* 0x0000100206007986 */ /* 0x0003e4000c101b04 */
[----:B------:R-:W-:Y:S02]  /*0df0*/  ISETP.GE.U32.AND P0, PT, R14, R11, PT ;  /* 0x0000000b0e00720c */ /* 0x000fe40003f06070 */
[----:B------:R1:W-:Y:S11]  /*0e00*/  STG.E desc[UR4][R6.64+0x4], R15 ;  /* 0x0000040f06007986 */ /* 0x0003f6000c101904 */
[----:B------:R-:W-:Y:S05]  /*0e10*/  @!P0 BRA `(.L_x_89) ;  /* 0xfffffff400048947 */ /* 0x000fea000383ffff */
.L_x_86:
[----:B------:R-:W-:Y:S05]  /*0e20*/  BSYNC.RECONVERGENT B1 ;  /* 0x0000000000017941 */ /* 0x000fea0003800200 */
.L_x_85:
[C---:B------:R-:W-:Y:S01]  /*0e30*/  ISETP.GT.U32.AND P0, PT, R13.reuse, 0x3, PT ;  /* 0x000000030d00780c */ /* 0x040fe20003f04070 */
[----:B------:R-:W-:Y:S01]  /*0e40*/  VIADD R12, R12, 0x1 ;  /* 0x000000010c0c7836 */ /* 0x000fe20000000000 */
[--C-:B------:R-:W-:Y:S02]  /*0e50*/  SHF.R.U64 R13, R13, 0x2, R0.reuse ;  /* 0x000000020d0d7819 */ /* 0x100fe40000001200 */
[----:B------:R-:W-:Y:S02]  /*0e60*/  ISETP.GT.U32.AND.EX P0, PT, R0, RZ, PT, P0 ;  /* 0x000000ff0000720c */ /* 0x000fe40003f04100 */
[----:B------:R-:W-:-:S11]  /*0e70*/  SHF.R.U32.HI R0, RZ, 0x2, R0 ;  /* 0x00000002ff007819 */ /* 0x000fd60000011600 */
[----:B------:R-:W-:Y:S05]  /*0e80*/  @P0 BRA `(.L_x_90) ;  /* 0xfffffff000c80947 */ /* 0x000fea000383ffff */
.L_x_84:
[----:B------:R-:W-:Y:S05]  /*0e90*/  BSYNC.RECONVERGENT B0 ;  /* 0x0000000000007941 */ /* 0x000fea0003800200 */
.L_x_83:
[----:B------:R-:W-:Y:S04]  /*0ea0*/  STG.E.64 desc[UR4][R6.64+0x18], RZ ;  /* 0x000018ff06007986 */ /* 0x000fe8000c101b04 */
[----:B------:R-:W-:Y:S04]  /*0eb0*/  STG.E desc[UR4][R6.64+0x20], RZ ;  /* 0x000020ff06007986 */ /* 0x000fe8000c101904 */
[----:B------:R-:W-:Y:S01]  /*0ec0*/  STG.E.64 desc[UR4][R6.64+0x28], RZ ;  /* 0x000028ff06007986 */ /* 0x000fe2000c101b04 */
[----:B------:R-:W-:Y:S05]  /*0ed0*/  EXIT ;  /* 0x000000000000794d */ /* 0x000fea0003800000 */
.L_x_91:
        /* <DEDUP_REMOVED lines=10> */
.L_x_97:


//--------------------- .nv.global.init           --------------------------
	.section	.nv.global.init,"aw",@progbits
	.align	4
.nv.global.init:
	.type		mrg32k3aM1SubSeq,@object
	.size		mrg32k3aM1SubSeq,(mrg32k3aM2SubSeq - mrg32k3aM1SubSeq)
mrg32k3aM1SubSeq:
        /*0000*/ 	.byte	0x0b, 0xcc, 0xee, 0x04, 0x73, 0x29, 0x8b, 0x6f, 0xf6, 0x53, 0x03, 0xf6, 0x23, 0xf6, 0xea, 0xda
        /* <DEDUP_REMOVED lines=125> */
	.type		mrg32k3aM2SubSeq,@object
	.size		mrg32k3aM2SubSeq,(mrg32k3aM1 - mrg32k3aM2SubSeq)
mrg32k3aM2SubSeq:
        /* <DEDUP_REMOVED lines=126> */
	.type		mrg32k3aM1,@object
	.size		mrg32k3aM1,(mrg32k3aM1Seq - mrg32k3aM1)
mrg32k3aM1:
        /* <DEDUP_REMOVED lines=144> */
	.type		mrg32k3aM1Seq,@object
	.size		mrg32k3aM1Seq,(mrg32k3aM2 - mrg32k3aM1Seq)
mrg32k3aM1Seq:
        /* <DEDUP_REMOVED lines=144> */
	.type		mrg32k3aM2,@object
	.size		mrg32k3aM2,(mrg32k3aM2Seq - mrg32k3aM2)
mrg32k3aM2:
        /* <DEDUP_REMOVED lines=144> */
	.type		mrg32k3aM2Seq,@object
	.size		mrg32k3aM2Seq,(precalc_xorwow_matrix - mrg32k3aM2Seq)
mrg32k3aM2Seq:
        /* <DEDUP_REMOVED lines=144> */
	.type		precalc_xorwow_matrix,@object
	.size		precalc_xorwow_matrix,(precalc_xorwow_offset_matrix - precalc_xorwow_matrix)
precalc_xorwow_matrix:
        /* <DEDUP_REMOVED lines=6400> */
	.type		precalc_xorwow_offset_matrix,@object
	.size		precalc_xorwow_offset_matrix,(.L_1 - precalc_xorwow_offset_matrix)
precalc_xorwow_offset_matrix:
        /* <DEDUP_REMOVED lines=6400> */
.L_1:


//--------------------- .nv.shared._Z12kernel_step3PiPdS0_S_ --------------------------
	.section	.nv.shared._Z12kernel_step3PiPdS0_S_,"aw",@nobits
	.sectionflags	@""
	.align	8
.nv.shared._Z12kernel_step3PiPdS0_S_:
	.zero		2584


//--------------------- .nv.shared.reserved.0     --------------------------
	.section	.nv.shared.reserved.0,"aw",@nobits
	.weak		__nv_reservedSMEM_offset_0_alias
	.size		__nv_reservedSMEM_offset_0_alias, 0, 64
	.other		__nv_reservedSMEM_offset_0_alias,@"STO_CUDA_RESERVED_SHARED STV_DEFAULT"
__nv_reservedSMEM_offset_0_alias:
	.zero		0
	.zero		64


//--------------------- .nv.global                --------------------------
	.section	.nv.global,"aw",@nobits
	.align	8
.nv.global:
	.type		score_ox,@object
	.size		score_ox,(d_length - score_ox)
score_ox:
	.zero		160
	.type		d_length,@object
	.size		d_length,(d_b - d_length)
d_length:
	.zero		20800
	.type		d_b,@object
	.size		d_b,(d_a - d_b)
d_b:
	.zero		10400
	.type		d_a,@object
	.size		d_a,(p_path - d_a)
d_a:
	.zero		10400
	.type		p_path,@object
	.size		p_path,(.L_10 - p_path)
p_path:
	.zero		10400
.L_10:


//--------------------- .nv.shared._Z12kernel_step2PdS_Pi --------------------------
	.section	.nv.shared._Z12kernel_step2PdS_Pi,"aw",@nobits
	.sectionflags	@""
	.align	8
.nv.shared._Z12kernel_step2PdS_Pi:
	.zero		5720


//--------------------- .nv.shared._Z12kernel_step1PiPdS0_S_P17curandStateXORWOW --------------------------
	.section	.nv.shared._Z12kernel_step1PiPdS0_S_P17curandStateXORWOW,"aw",@nobits
	.sectionflags	@""
	.align	4
.nv.shared._Z12kernel_step1PiPdS0_S_P17curandStateXORWOW:
	.zero		3248


//--------------------- .nv.constant0._Z12kernel_step3PiPdS0_S_ --------------------------
	.section	.nv.constant0._Z12kernel_step3PiPdS0_S_,"a",@progbits
	.sectionflags	@""
	.align	4
.nv.constant0._Z12kernel_step3PiPdS0_S_:
	.zero		928


//--------------------- .nv.constant0._Z12kernel_step2PdS_Pi --------------------------
	.section	.nv.constant0._Z12kernel_step2PdS_Pi,"a",@progbits
	.sectionflags	@""
	.align	4
.nv.constant0._Z12kernel_step2PdS_Pi:
	.zero		920


//--------------------- .nv.constant0._Z12kernel_step1PiPdS0_S_P17curandStateXORWOW --------------------------
	.section	.nv.constant0._Z12kernel_step1PiPdS0_S_P17curandStateXORWOW,"a",@progbits
	.sectionflags	@""
	.align	4
.nv.constant0._Z12kernel_step1PiPdS0_S_P17curandStateXORWOW:
	.zero		936


//--------------------- .nv.constant0._Z12setup_kernelP17curandStateXORWOWm --------------------------
	.section	.nv.constant0._Z12setup_kernelP17curandStateXORWOWm,"a",@progbits
	.sectionflags	@""
	.align	4
.nv.constant0._Z12setup_kernelP17curandStateXORWOWm:
	.zero		912


//--------------------- SYMBOLS --------------------------

	.type		.nv.reservedSmem.offset0,@object
	.size		.nv.reservedSmem.offset0,0x4
	.type		.nv.reservedSmem.cap,@object
	.size		.nv.reservedSmem.cap,0x4
